//
// Generated by NVIDIA NVVM Compiler
//
// Compiler Build ID: CL-36424714
// Cuda compilation tools, release 13.0, V13.0.88
// Based on NVVM 20.0.0
//

.version 9.0
.target sm_100
.address_size 64

	// .globl	_Z6kernelPjS_jS_jjj

.visible .entry _Z6kernelPjS_jS_jjj(
	.param .u64 .ptr .align 1 _Z6kernelPjS_jS_jjj_param_0,
	.param .u64 .ptr .align 1 _Z6kernelPjS_jS_jjj_param_1,
	.param .u32 _Z6kernelPjS_jS_jjj_param_2,
	.param .u64 .ptr .align 1 _Z6kernelPjS_jS_jjj_param_3,
	.param .u32 _Z6kernelPjS_jS_jjj_param_4,
	.param .u32 _Z6kernelPjS_jS_jjj_param_5,
	.param .u32 _Z6kernelPjS_jS_jjj_param_6
)
{
	.local .align 4 .b8 	__local_depot0[4];
	.reg .b64 	%SP;
	.reg .b64 	%SPL;
	.reg .pred 	%p<55>;
	.reg .b32 	%r<253>;
	.reg .b64 	%rd<121>;

	mov.u64 	%SPL, __local_depot0;
	cvta.local.u64 	%SP, %SPL;
	ld.param.u64 	%rd18, [_Z6kernelPjS_jS_jjj_param_0];
	ld.param.u64 	%rd19, [_Z6kernelPjS_jS_jjj_param_1];
	ld.param.u32 	%r53, [_Z6kernelPjS_jS_jjj_param_2];
	ld.param.u64 	%rd17, [_Z6kernelPjS_jS_jjj_param_3];
	ld.param.u32 	%r54, [_Z6kernelPjS_jS_jjj_param_4];
	ld.param.u32 	%r55, [_Z6kernelPjS_jS_jjj_param_5];
	ld.param.u32 	%r56, [_Z6kernelPjS_jS_jjj_param_6];
	cvta.to.global.u64 	%rd1, %rd19;
	cvta.to.global.u64 	%rd2, %rd18;
	cvta.to.global.u64 	%rd3, %rd17;
	mov.u32 	%r1, %tid.x;
	and.b32  	%r2, %r1, 31;
	// begin inline asm
	mov.u32 %r57, %smid;
	// end inline asm
	bar.sync 	0;
	setp.eq.s32 	%p1, %r54, 0;
	@%p1 bra 	$L__BB0_52;
	setp.ne.s32 	%p2, %r56, 0;
	shr.u32 	%r58, %r1, 2;
	and.b32  	%r59, %r58, 248;
	and.b32  	%r60, %r1, 7;
	or.b32  	%r4, %r59, %r60;
	shl.b32 	%r61, %r57, 8;
	mul.wide.u32 	%rd20, %r61, 4;
	add.s64 	%rd4, %rd2, %rd20;
	@%p2 bra 	$L__BB0_17;
	and.b32  	%r5, %r54, 3;
	setp.lt.u32 	%p36, %r54, 4;
	mov.b32 	%r240, 0;
	@%p36 bra 	$L__BB0_12;
	and.b32  	%r240, %r54, -4;
	add.s64 	%rd117, %rd3, 8;
	mov.b32 	%r237, 0;
	add.u64 	%rd105, %SP, 0;
$L__BB0_4:
	ld.global.u32 	%r227, [%rd117+-8];
	setp.eq.s32 	%p37, %r57, %r227;
	setp.lt.u32 	%p38, %r237, %r55;
	and.pred  	%p39, %p38, %p37;
	@%p39 bra 	$L__BB0_53;
$L__BB0_5:
	ld.global.u32 	%r229, [%rd117+-4];
	setp.ne.s32 	%p40, %r57, %r229;
	add.s32 	%r8, %r237, 1;
	setp.ge.u32 	%p41, %r8, %r55;
	or.pred  	%p42, %p41, %p40;
	@%p42 bra 	$L__BB0_7;
	cvta.to.local.u64 	%rd108, %rd105;
	ld.local.u32 	%r230, [%rd108];
	st.global.u32 	[%rd4], %r230;
$L__BB0_7:
	ld.global.u32 	%r231, [%rd117];
	setp.ne.s32 	%p43, %r57, %r231;
	add.s32 	%r9, %r8, 1;
	setp.ge.u32 	%p44, %r9, %r55;
	or.pred  	%p45, %p44, %p43;
	@%p45 bra 	$L__BB0_9;
	cvta.to.local.u64 	%rd110, %rd105;
	ld.local.u32 	%r232, [%rd110];
	st.global.u32 	[%rd4], %r232;
$L__BB0_9:
	ld.global.u32 	%r233, [%rd117+4];
	setp.ne.s32 	%p46, %r57, %r233;
	add.s32 	%r10, %r9, 1;
	setp.ge.u32 	%p47, %r10, %r55;
	or.pred  	%p48, %p47, %p46;
	@%p48 bra 	$L__BB0_11;
	cvta.to.local.u64 	%rd112, %rd105;
	ld.local.u32 	%r234, [%rd112];
	st.global.u32 	[%rd4], %r234;
$L__BB0_11:
	add.s64 	%rd117, %rd117, 16;
	add.s32 	%r237, %r10, 1;
	setp.eq.s32 	%p49, %r237, %r240;
	@%p49 bra 	$L__BB0_12;
	bra.uni 	$L__BB0_4;
$L__BB0_12:
	setp.eq.s32 	%p50, %r5, 0;
	@%p50 bra 	$L__BB0_52;
	mul.wide.u32 	%rd113, %r240, 4;
	add.s64 	%rd118, %rd3, %rd113;
	neg.s32 	%r239, %r5;
	add.u64 	%rd114, %SP, 0;
$L__BB0_14:
	.pragma "nounroll";
	ld.global.u32 	%r235, [%rd118];
	setp.ne.s32 	%p51, %r57, %r235;
	setp.ge.u32 	%p52, %r240, %r55;
	or.pred  	%p53, %p52, %p51;
	@%p53 bra 	$L__BB0_16;
	cvta.to.local.u64 	%rd115, %rd114;
	ld.local.u32 	%r236, [%rd115];
	st.global.u32 	[%rd4], %r236;
$L__BB0_16:
	add.s32 	%r240, %r240, 1;
	add.s64 	%rd118, %rd118, 4;
	add.s32 	%r239, %r239, 1;
	setp.eq.s32 	%p54, %r239, 0;
	@%p54 bra 	$L__BB0_52;
	bra.uni 	$L__BB0_14;
$L__BB0_17:
	setp.ne.s32 	%p3, %r53, 0;
	@%p3 bra 	$L__BB0_33;
	and.b32  	%r18, %r54, 3;
	setp.lt.u32 	%p17, %r54, 4;
	mov.b32 	%r244, 0;
	@%p17 bra 	$L__BB0_28;
	and.b32  	%r244, %r54, -4;
	add.s64 	%rd119, %rd3, 8;
	mov.b32 	%r241, 0;
	add.u64 	%rd94, %SP, 0;
$L__BB0_20:
	ld.global.u32 	%r215, [%rd119+-8];
	setp.eq.s32 	%p18, %r57, %r215;
	setp.lt.u32 	%p19, %r241, %r55;
	and.pred  	%p20, %p19, %p18;
	@%p20 bra 	$L__BB0_54;
$L__BB0_21:
	ld.global.u32 	%r217, [%rd119+-4];
	setp.ne.s32 	%p21, %r57, %r217;
	add.s32 	%r21, %r241, 1;
	setp.ge.u32 	%p22, %r21, %r55;
	or.pred  	%p23, %p22, %p21;
	@%p23 bra 	$L__BB0_23;
	cvta.to.local.u64 	%rd97, %rd94;
	ld.local.u32 	%r218, [%rd97];
	st.global.u32 	[%rd4], %r218;
$L__BB0_23:
	ld.global.u32 	%r219, [%rd119];
	setp.ne.s32 	%p24, %r57, %r219;
	add.s32 	%r22, %r21, 1;
	setp.ge.u32 	%p25, %r22, %r55;
	or.pred  	%p26, %p25, %p24;
	@%p26 bra 	$L__BB0_25;
	cvta.to.local.u64 	%rd99, %rd94;
	ld.local.u32 	%r220, [%rd99];
	st.global.u32 	[%rd4], %r220;
$L__BB0_25:
	ld.global.u32 	%r221, [%rd119+4];
	setp.ne.s32 	%p27, %r57, %r221;
	add.s32 	%r23, %r22, 1;
	setp.ge.u32 	%p28, %r23, %r55;
	or.pred  	%p29, %p28, %p27;
	@%p29 bra 	$L__BB0_27;
	cvta.to.local.u64 	%rd101, %rd94;
	ld.local.u32 	%r222, [%rd101];
	st.global.u32 	[%rd4], %r222;
$L__BB0_27:
	add.s64 	%rd119, %rd119, 16;
	add.s32 	%r241, %r23, 1;
	setp.eq.s32 	%p30, %r241, %r244;
	@%p30 bra 	$L__BB0_28;
	bra.uni 	$L__BB0_20;
$L__BB0_28:
	setp.eq.s32 	%p31, %r18, 0;
	@%p31 bra 	$L__BB0_52;
	mul.wide.u32 	%rd102, %r244, 4;
	add.s64 	%rd120, %rd3, %rd102;
	neg.s32 	%r243, %r18;
	add.u64 	%rd103, %SP, 0;
$L__BB0_30:
	.pragma "nounroll";
	ld.global.u32 	%r223, [%rd120];
	setp.ne.s32 	%p32, %r57, %r223;
	setp.ge.u32 	%p33, %r244, %r55;
	or.pred  	%p34, %p33, %p32;
	@%p34 bra 	$L__BB0_32;
	cvta.to.local.u64 	%rd104, %rd103;
	ld.local.u32 	%r224, [%rd104];
	st.global.u32 	[%rd4], %r224;
$L__BB0_32:
	add.s32 	%r244, %r244, 1;
	add.s64 	%rd120, %rd120, 4;
	add.s32 	%r243, %r243, 1;
	setp.eq.s32 	%p35, %r243, 0;
	@%p35 bra 	$L__BB0_52;
	bra.uni 	$L__BB0_30;
$L__BB0_33:
	and.b32  	%r31, %r53, 7;
	and.b32  	%r32, %r53, 3;
	and.b32  	%r33, %r53, -8;
	and.b32  	%r34, %r53, 1;
	neg.s32 	%r35, %r33;
	mov.b32 	%r245, 0;
	add.u64 	%rd92, %SP, 0;
$L__BB0_34:
	ld.param.u64 	%rd116, [_Z6kernelPjS_jS_jjj_param_3];
	cvta.to.global.u64 	%rd21, %rd116;
	mul.wide.u32 	%rd22, %r245, 4;
	add.s64 	%rd23, %rd21, %rd22;
	ld.global.u32 	%r63, [%rd23];
	setp.ne.s32 	%p4, %r57, %r63;
	setp.ge.u32 	%p5, %r245, %r55;
	or.pred  	%p6, %p5, %p4;
	@%p6 bra 	$L__BB0_51;
	mov.b32 	%r246, 0;
$L__BB0_36:
	mov.b32 	%r247, 0;
$L__BB0_37:
	setp.lt.u32 	%p7, %r53, 8;
	shl.b32 	%r39, %r247, 10;
	mov.b32 	%r251, 0;
	@%p7 bra 	$L__BB0_40;
	add.s32 	%r67, %r2, %r39;
	add.s32 	%r248, %r67, 512;
	mov.u32 	%r249, %r35;
$L__BB0_39:
	.pragma "nounroll";
	add.s32 	%r68, %r248, -512;
	mul.wide.u32 	%rd24, %r68, 4;
	add.s64 	%rd25, %rd1, %rd24;
	ld.global.u32 	%r69, [%rd25];
	shl.b32 	%r70, %r69, 8;
	or.b32  	%r71, %r4, %r70;
	mul.wide.u32 	%rd26, %r71, 4;
	add.s64 	%rd27, %rd2, %rd26;
	ld.global.u32 	%r72, [%rd27];
	cvta.to.local.u64 	%rd29, %rd92;
	ld.local.u32 	%r73, [%rd29];
	add.s32 	%r74, %r73, %r72;
	st.local.u32 	[%rd29], %r74;
	ld.local.u32 	%r75, [%rd29];
	add.s32 	%r76, %r75, %r72;
	st.local.u32 	[%rd29], %r76;
	add.s32 	%r77, %r248, -384;
	mul.wide.u32 	%rd30, %r77, 4;
	add.s64 	%rd31, %rd1, %rd30;
	ld.global.u32 	%r78, [%rd31];
	shl.b32 	%r79, %r78, 8;
	or.b32  	%r80, %r4, %r79;
	mul.wide.u32 	%rd32, %r80, 4;
	add.s64 	%rd33, %rd2, %rd32;
	ld.global.u32 	%r81, [%rd33];
	ld.local.u32 	%r82, [%rd29];
	add.s32 	%r83, %r82, %r81;
	st.local.u32 	[%rd29], %r83;
	ld.local.u32 	%r84, [%rd29];
	add.s32 	%r85, %r84, %r81;
	st.local.u32 	[%rd29], %r85;
	add.s32 	%r86, %r248, -256;
	mul.wide.u32 	%rd34, %r86, 4;
	add.s64 	%rd35, %rd1, %rd34;
	ld.global.u32 	%r87, [%rd35];
	shl.b32 	%r88, %r87, 8;
	or.b32  	%r89, %r4, %r88;
	mul.wide.u32 	%rd36, %r89, 4;
	add.s64 	%rd37, %rd2, %rd36;
	ld.global.u32 	%r90, [%rd37];
	ld.local.u32 	%r91, [%rd29];
	add.s32 	%r92, %r91, %r90;
	st.local.u32 	[%rd29], %r92;
	ld.local.u32 	%r93, [%rd29];
	add.s32 	%r94, %r93, %r90;
	st.local.u32 	[%rd29], %r94;
	add.s32 	%r95, %r248, -128;
	mul.wide.u32 	%rd38, %r95, 4;
	add.s64 	%rd39, %rd1, %rd38;
	ld.global.u32 	%r96, [%rd39];
	shl.b32 	%r97, %r96, 8;
	or.b32  	%r98, %r4, %r97;
	mul.wide.u32 	%rd40, %r98, 4;
	add.s64 	%rd41, %rd2, %rd40;
	ld.global.u32 	%r99, [%rd41];
	ld.local.u32 	%r100, [%rd29];
	add.s32 	%r101, %r100, %r99;
	st.local.u32 	[%rd29], %r101;
	ld.local.u32 	%r102, [%rd29];
	add.s32 	%r103, %r102, %r99;
	st.local.u32 	[%rd29], %r103;
	add.s32 	%r104, %r248, 384;
	mul.wide.u32 	%rd42, %r248, 4;
	add.s64 	%rd43, %rd1, %rd42;
	ld.global.u32 	%r105, [%rd43];
	shl.b32 	%r106, %r105, 8;
	or.b32  	%r107, %r4, %r106;
	mul.wide.u32 	%rd44, %r107, 4;
	add.s64 	%rd45, %rd2, %rd44;
	ld.global.u32 	%r108, [%rd45];
	ld.local.u32 	%r109, [%rd29];
	add.s32 	%r110, %r109, %r108;
	st.local.u32 	[%rd29], %r110;
	ld.local.u32 	%r111, [%rd29];
	add.s32 	%r112, %r111, %r108;
	st.local.u32 	[%rd29], %r112;
	add.s32 	%r113, %r248, 128;
	mul.wide.u32 	%rd46, %r113, 4;
	add.s64 	%rd47, %rd1, %rd46;
	ld.global.u32 	%r114, [%rd47];
	shl.b32 	%r115, %r114, 8;
	or.b32  	%r116, %r4, %r115;
	mul.wide.u32 	%rd48, %r116, 4;
	add.s64 	%rd49, %rd2, %rd48;
	ld.global.u32 	%r117, [%rd49];
	ld.local.u32 	%r118, [%rd29];
	add.s32 	%r119, %r118, %r117;
	st.local.u32 	[%rd29], %r119;
	ld.local.u32 	%r120, [%rd29];
	add.s32 	%r121, %r120, %r117;
	st.local.u32 	[%rd29], %r121;
	add.s32 	%r122, %r248, 256;
	mul.wide.u32 	%rd50, %r122, 4;
	add.s64 	%rd51, %rd1, %rd50;
	ld.global.u32 	%r123, [%rd51];
	shl.b32 	%r124, %r123, 8;
	or.b32  	%r125, %r4, %r124;
	mul.wide.u32 	%rd52, %r125, 4;
	add.s64 	%rd53, %rd2, %rd52;
	ld.global.u32 	%r126, [%rd53];
	ld.local.u32 	%r127, [%rd29];
	add.s32 	%r128, %r127, %r126;
	st.local.u32 	[%rd29], %r128;
	ld.local.u32 	%r129, [%rd29];
	add.s32 	%r130, %r129, %r126;
	st.local.u32 	[%rd29], %r130;
	mul.wide.u32 	%rd54, %r104, 4;
	add.s64 	%rd55, %rd1, %rd54;
	ld.global.u32 	%r131, [%rd55];
	shl.b32 	%r132, %r131, 8;
	or.b32  	%r133, %r4, %r132;
	mul.wide.u32 	%rd56, %r133, 4;
	add.s64 	%rd57, %rd2, %rd56;
	ld.global.u32 	%r134, [%rd57];
	ld.local.u32 	%r135, [%rd29];
	add.s32 	%r136, %r135, %r134;
	st.local.u32 	[%rd29], %r136;
	ld.local.u32 	%r137, [%rd29];
	add.s32 	%r138, %r137, %r134;
	st.local.u32 	[%rd29], %r138;
	add.s32 	%r249, %r249, 8;
	add.s32 	%r248, %r248, 1024;
	setp.ne.s32 	%p8, %r249, 0;
	mov.u32 	%r251, %r33;
	@%p8 bra 	$L__BB0_39;
$L__BB0_40:
	setp.eq.s32 	%p9, %r31, 0;
	@%p9 bra 	$L__BB0_48;
	add.s32 	%r139, %r31, -1;
	setp.lt.u32 	%p10, %r139, 3;
	@%p10 bra 	$L__BB0_43;
	shl.b32 	%r140, %r251, 7;
	shl.b32 	%r141, %r247, 10;
	or.b32  	%r142, %r141, %r2;
	add.s32 	%r143, %r142, %r140;
	mul.wide.u32 	%rd58, %r143, 4;
	add.s64 	%rd59, %rd1, %rd58;
	ld.global.u32 	%r144, [%rd59];
	shl.b32 	%r145, %r144, 8;
	or.b32  	%r146, %r4, %r145;
	mul.wide.u32 	%rd60, %r146, 4;
	add.s64 	%rd61, %rd2, %rd60;
	ld.global.u32 	%r147, [%rd61];
	cvta.to.local.u64 	%rd63, %rd92;
	ld.local.u32 	%r148, [%rd63];
	add.s32 	%r149, %r148, %r147;
	st.local.u32 	[%rd63], %r149;
	ld.local.u32 	%r150, [%rd63];
	add.s32 	%r151, %r150, %r147;
	st.local.u32 	[%rd63], %r151;
	add.s32 	%r152, %r143, 128;
	mul.wide.u32 	%rd64, %r152, 4;
	add.s64 	%rd65, %rd1, %rd64;
	ld.global.u32 	%r153, [%rd65];
	shl.b32 	%r154, %r153, 8;
	or.b32  	%r155, %r4, %r154;
	mul.wide.u32 	%rd66, %r155, 4;
	add.s64 	%rd67, %rd2, %rd66;
	ld.global.u32 	%r156, [%rd67];
	ld.local.u32 	%r157, [%rd63];
	add.s32 	%r158, %r157, %r156;
	st.local.u32 	[%rd63], %r158;
	ld.local.u32 	%r159, [%rd63];
	add.s32 	%r160, %r159, %r156;
	st.local.u32 	[%rd63], %r160;
	add.s32 	%r161, %r143, 256;
	mul.wide.u32 	%rd68, %r161, 4;
	add.s64 	%rd69, %rd1, %rd68;
	ld.global.u32 	%r162, [%rd69];
	shl.b32 	%r163, %r162, 8;
	or.b32  	%r164, %r4, %r163;
	mul.wide.u32 	%rd70, %r164, 4;
	add.s64 	%rd71, %rd2, %rd70;
	ld.global.u32 	%r165, [%rd71];
	ld.local.u32 	%r166, [%rd63];
	add.s32 	%r167, %r166, %r165;
	st.local.u32 	[%rd63], %r167;
	ld.local.u32 	%r168, [%rd63];
	add.s32 	%r169, %r168, %r165;
	st.local.u32 	[%rd63], %r169;
	add.s32 	%r170, %r143, 384;
	mul.wide.u32 	%rd72, %r170, 4;
	add.s64 	%rd73, %rd1, %rd72;
	ld.global.u32 	%r171, [%rd73];
	shl.b32 	%r172, %r171, 8;
	or.b32  	%r173, %r4, %r172;
	mul.wide.u32 	%rd74, %r173, 4;
	add.s64 	%rd75, %rd2, %rd74;
	ld.global.u32 	%r174, [%rd75];
	ld.local.u32 	%r175, [%rd63];
	add.s32 	%r176, %r175, %r174;
	st.local.u32 	[%rd63], %r176;
	ld.local.u32 	%r177, [%rd63];
	add.s32 	%r178, %r177, %r174;
	st.local.u32 	[%rd63], %r178;
	add.s32 	%r251, %r251, 4;
$L__BB0_43:
	setp.eq.s32 	%p11, %r32, 0;
	@%p11 bra 	$L__BB0_48;
	setp.eq.s32 	%p12, %r32, 1;
	@%p12 bra 	$L__BB0_46;
	shl.b32 	%r179, %r251, 7;
	shl.b32 	%r180, %r247, 10;
	or.b32  	%r181, %r180, %r2;
	add.s32 	%r182, %r181, %r179;
	mul.wide.u32 	%rd76, %r182, 4;
	add.s64 	%rd77, %rd1, %rd76;
	ld.global.u32 	%r183, [%rd77];
	shl.b32 	%r184, %r183, 8;
	or.b32  	%r185, %r4, %r184;
	mul.wide.u32 	%rd78, %r185, 4;
	add.s64 	%rd79, %rd2, %rd78;
	ld.global.u32 	%r186, [%rd79];
	cvta.to.local.u64 	%rd81, %rd92;
	ld.local.u32 	%r187, [%rd81];
	add.s32 	%r188, %r187, %r186;
	st.local.u32 	[%rd81], %r188;
	ld.local.u32 	%r189, [%rd81];
	add.s32 	%r190, %r189, %r186;
	st.local.u32 	[%rd81], %r190;
	add.s32 	%r191, %r182, 128;
	mul.wide.u32 	%rd82, %r191, 4;
	add.s64 	%rd83, %rd1, %rd82;
	ld.global.u32 	%r192, [%rd83];
	shl.b32 	%r193, %r192, 8;
	or.b32  	%r194, %r4, %r193;
	mul.wide.u32 	%rd84, %r194, 4;
	add.s64 	%rd85, %rd2, %rd84;
	ld.global.u32 	%r195, [%rd85];
	ld.local.u32 	%r196, [%rd81];
	add.s32 	%r197, %r196, %r195;
	st.local.u32 	[%rd81], %r197;
	ld.local.u32 	%r198, [%rd81];
	add.s32 	%r199, %r198, %r195;
	st.local.u32 	[%rd81], %r199;
	add.s32 	%r251, %r251, 2;
$L__BB0_46:
	setp.eq.s32 	%p13, %r34, 0;
	@%p13 bra 	$L__BB0_48;
	shl.b32 	%r200, %r251, 7;
	shl.b32 	%r201, %r247, 10;
	or.b32  	%r202, %r201, %r2;
	add.s32 	%r203, %r202, %r200;
	mul.wide.u32 	%rd86, %r203, 4;
	add.s64 	%rd87, %rd1, %rd86;
	ld.global.u32 	%r204, [%rd87];
	shl.b32 	%r205, %r204, 8;
	or.b32  	%r206, %r4, %r205;
	mul.wide.u32 	%rd88, %r206, 4;
	add.s64 	%rd89, %rd2, %rd88;
	ld.global.u32 	%r207, [%rd89];
	cvta.to.local.u64 	%rd91, %rd92;
	ld.local.u32 	%r208, [%rd91];
	add.s32 	%r209, %r208, %r207;
	st.local.u32 	[%rd91], %r209;
	ld.local.u32 	%r210, [%rd91];
	add.s32 	%r211, %r210, %r207;
	st.local.u32 	[%rd91], %r211;
$L__BB0_48:
	add.s32 	%r247, %r247, 1;
	setp.ne.s32 	%p14, %r247, %r56;
	@%p14 bra 	$L__BB0_37;
	add.s32 	%r246, %r246, 1;
	setp.ne.s32 	%p15, %r246, 10000;
	@%p15 bra 	$L__BB0_36;
	cvta.to.local.u64 	%rd93, %rd92;
	ld.local.u32 	%r212, [%rd93];
	st.global.u32 	[%rd4], %r212;
$L__BB0_51:
	add.s32 	%r245, %r245, 1;
	setp.ne.s32 	%p16, %r245, %r54;
	@%p16 bra 	$L__BB0_34;
$L__BB0_52:
	ret;
$L__BB0_53:
	cvta.to.local.u64 	%rd106, %rd105;
	ld.local.u32 	%r228, [%rd106];
	st.global.u32 	[%rd4], %r228;
	bra.uni 	$L__BB0_5;
$L__BB0_54:
	cvta.to.local.u64 	%rd95, %rd94;
	ld.local.u32 	%r216, [%rd95];
	st.global.u32 	[%rd4], %r216;
	bra.uni 	$L__BB0_21;

}


// ===== COMPILED SASS (sm_100) =====

	.target	sm_100

	.elftype	@"ET_EXEC"


//--------------------- .note.nv.tkinfo           --------------------------
	.section	.note.nv.tkinfo,"",@"SHT_NOTE"
	.sectionflags	@"SHF_NOTE_NV_TKINFO"
	.tkinfo
        /*0018*/ 	.word	0x00000002
        /*0030*/ 	.string	""
        /*0030*/ 	.string	"ptxas"
        /*0030*/ 	.string	"Cuda compilation tools, release 13.0, V13.0.88"
        /*0030*/ 	.string	"Build cuda_13.0.r13.0/compiler.36424714_0"
        /*0030*/ 	.string	"-arch sm_100 -m 64 "



//--------------------- .note.nv.cuinfo           --------------------------
	.section	.note.nv.cuinfo,"",@"SHT_NOTE"
	.sectionflags	@"SHF_NOTE_NV_CUINFO"
        /*0018*/ 	.short	0x0002
        /*001a*/ 	.short	0x0064
        /*001c*/ 	.short	0x0082
	.zero		2


//--------------------- .nv.info                  --------------------------
	.section	.nv.info,"",@"SHT_CUDA_INFO"
	.align	4


	//----- nvinfo : EIATTR_REGCOUNT
	.align		4
        /*0000*/ 	.byte	0x04, 0x2f
        /*0002*/ 	.short	(.L_1 - .L_0)
	.align		4
.L_0:
        /*0004*/ 	.word	index@(_Z6kernelPjS_jS_jjj)
        /*0008*/ 	.word	0x00000020


	//----- nvinfo : EIATTR_FRAME_SIZE
	.align		4
.L_1:
        /*000c*/ 	.byte	0x04, 0x11
        /*000e*/ 	.short	(.L_3 - .L_2)
	.align		4
.L_2:
        /*0010*/ 	.word	index@(_Z6kernelPjS_jS_jjj)
        /*0014*/ 	.word	0x00000008


	//----- nvinfo : EIATTR_MIN_STACK_SIZE
	.align		4
.L_3:
        /*0018*/ 	.byte	0x04, 0x12
        /*001a*/ 	.short	(.L_5 - .L_4)
	.align		4
.L_4:
        /*001c*/ 	.word	index@(_Z6kernelPjS_jS_jjj)
        /*0020*/ 	.word	0x00000008
.L_5:


//--------------------- .nv.compat                --------------------------
	.section	.nv.compat,"",@"SHT_CUDA_COMPAT_INFO"
	.align	4
        /*0000*/ 	.byte	0x02, 0x09, 0x00, 0x00, 0x02, 0x02, 0x01, 0x00, 0x02, 0x05, 0x05, 0x00, 0x03, 0x07, 0x01, 0x01
        /*0010*/ 	.byte	0x02, 0x03, 0x00, 0x00, 0x02, 0x06, 0x01, 0x00, 0x04, 0x0b, 0x08, 0x00, 0x09, 0x00, 0x00, 0x00
        /*0020*/ 	.byte	0x00, 0x00, 0x00, 0x00


//--------------------- .nv.info._Z6kernelPjS_jS_jjj --------------------------
	.section	.nv.info._Z6kernelPjS_jS_jjj,"",@"SHT_CUDA_INFO"
	.sectionflags	@""
	.align	4


	//----- nvinfo : EIATTR_CUDA_API_VERSION
	.align		4
        /*0000*/ 	.byte	0x04, 0x37
        /*0002*/ 	.short	(.L_7 - .L_6)
.L_6:
        /*0004*/ 	.word	0x00000082


	//----- nvinfo : EIATTR_KPARAM_INFO
	.align		4
.L_7:
        /*0008*/ 	.byte	0x04, 0x17
        /*000a*/ 	.short	(.L_9 - .L_8)
.L_8:
        /*000c*/ 	.word	0x00000000
        /*0010*/ 	.short	0x0006
        /*0012*/ 	.short	0x0028
        /*0014*/ 	.byte	0x00, 0xf0, 0x11, 0x00


	//----- nvinfo : EIATTR_KPARAM_INFO
	.align		4
.L_9:
        /*0018*/ 	.byte	0x04, 0x17
        /*001a*/ 	.short	(.L_11 - .L_10)
.L_10:
        /*001c*/ 	.word	0x00000000
        /*0020*/ 	.short	0x0005
        /*0022*/ 	.short	0x0024
        /*0024*/ 	.byte	0x00, 0xf0, 0x11, 0x00


	//----- nvinfo : EIATTR_KPARAM_INFO
	.align		4
.L_11:
        /*0028*/ 	.byte	0x04, 0x17
        /*002a*/ 	.short	(.L_13 - .L_12)
.L_12:
        /*002c*/ 	.word	0x00000000
        /*0030*/ 	.short	0x0004
        /*0032*/ 	.short	0x0020
        /*0034*/ 	.byte	0x00, 0xf0, 0x11, 0x00


	//----- nvinfo : EIATTR_KPARAM_INFO
	.align		4
.L_13:
        /*0038*/ 	.byte	0x04, 0x17
        /*003a*/ 	.short	(.L_15 - .L_14)
.L_14:
        /*003c*/ 	.word	0x00000000
        /*0040*/ 	.short	0x0003
        /*0042*/ 	.short	0x0018
        /*0044*/ 	.byte	0x00, 0xf5, 0x21, 0x00


	//----- nvinfo : EIATTR_KPARAM_INFO
	.align		4
.L_15:
        /*0048*/ 	.byte	0x04, 0x17
        /*004a*/ 	.short	(.L_17 - .L_16)
.L_16:
        /*004c*/ 	.word	0x00000000
        /*0050*/ 	.short	0x0002
        /*0052*/ 	.short	0x0010
        /*0054*/ 	.byte	0x00, 0xf0, 0x11, 0x00


	//----- nvinfo : EIATTR_KPARAM_INFO
	.align		4
.L_17:
        /*0058*/ 	.byte	0x04, 0x17
        /*005a*/ 	.short	(.L_19 - .L_18)
.L_18:
        /*005c*/ 	.word	0x00000000
        /*0060*/ 	.short	0x0001
        /*0062*/ 	.short	0x0008
        /*0064*/ 	.byte	0x00, 0xf5, 0x21, 0x00


	//----- nvinfo : EIATTR_KPARAM_INFO
	.align		4
.L_19:
        /*0068*/ 	.byte	0x04, 0x17
        /*006a*/ 	.short	(.L_21 - .L_20)
.L_20:
        /*006c*/ 	.word	0x00000000
        /*0070*/ 	.short	0x0000
        /*0072*/ 	.short	0x0000
        /*0074*/ 	.byte	0x00, 0xf5, 0x21, 0x00


	//----- nvinfo : EIATTR_SPARSE_MMA_MASK
	.align		4
.L_21:
        /*0078*/ 	.byte	0x03, 0x50
        /*007a*/ 	.short	0x0000


	//----- nvinfo : EIATTR_MAXREG_COUNT
	.align		4
        /*007c*/ 	.byte	0x03, 0x1b
        /*007e*/ 	.short	0x00ff


	//----- nvinfo : EIATTR_NUM_BARRIERS
	.align		4
        /*0080*/ 	.byte	0x02, 0x4c
        /*0082*/ 	.byte	0x01
	.zero		1


	//----- nvinfo : EIATTR_MERCURY_ISA_VERSION
	.align		4
        /*0084*/ 	.byte	0x03, 0x5f
        /*0086*/ 	.short	0x0101


	//----- nvinfo : EIATTR_VRC_CTA_INIT_COUNT
	.align		4
        /*0088*/ 	.byte	0x02, 0x4a
	.zero		1
	.zero		1


	//----- nvinfo : EIATTR_EXIT_INSTR_OFFSETS
	.align		4
        /*008c*/ 	.byte	0x04, 0x1c
        /*008e*/ 	.short	(.L_23 - .L_22)


	//   ....[0]....
.L_22:
        /*0090*/ 	.word	0x00000050


	//   ....[1]....
        /*0094*/ 	.word	0x00000640


	//   ....[2]....
        /*0098*/ 	.word	0x00000760


	//   ....[3]....
        /*009c*/ 	.word	0x00000cb0


	//   ....[4]....
        /*00a0*/ 	.word	0x00000dd0


	//   ....[5]....
        /*00a4*/ 	.word	0x00001ac0


	//----- nvinfo : EIATTR_CBANK_PARAM_SIZE
	.align		4
.L_23:
        /*00a8*/ 	.byte	0x03, 0x19
        /*00aa*/ 	.short	0x002c


	//----- nvinfo : EIATTR_PARAM_CBANK
	.align		4
        /*00ac*/ 	.byte	0x04, 0x0a
        /*00ae*/ 	.short	(.L_25 - .L_24)
	.align		4
.L_24:
        /*00b0*/ 	.word	index@(.nv.constant0._Z6kernelPjS_jS_jjj)
        /*00b4*/ 	.short	0x0380
        /*00b6*/ 	.short	0x002c


	//----- nvinfo : EIATTR_SW_WAR
	.align		4
.L_25:
        /*00b8*/ 	.byte	0x04, 0x36
        /*00ba*/ 	.short	(.L_27 - .L_26)
.L_26:
        /*00bc*/ 	.word	0x00000008
.L_27:


//--------------------- .nv.callgraph             --------------------------
	.section	.nv.callgraph,"",@"SHT_CUDA_CALLGRAPH"
	.align	4
	.sectionentsize	8
	.align		4
        /*0000*/ 	.word	0x00000000
	.align		4
        /*0004*/ 	.word	0xffffffff
	.align		4
        /*0008*/ 	.word	0x00000000
	.align		4
        /*000c*/ 	.word	0xfffffffe
	.align		4
        /*0010*/ 	.word	0x00000000
	.align		4
        /*0014*/ 	.word	0xfffffffd
	.align		4
        /*0018*/ 	.word	0x00000000
	.align		4
        /*001c*/ 	.word	0xfffffffc


//--------------------- .text._Z6kernelPjS_jS_jjj --------------------------
	.section	.text._Z6kernelPjS_jS_jjj,"ax",@progbits
	.align	128
        .global         _Z6kernelPjS_jS_jjj
        .type           _Z6kernelPjS_jS_jjj,@function
        .size           _Z6kernelPjS_jS_jjj,(.L_x_18 - _Z6kernelPjS_jS_jjj)
        .other          _Z6kernelPjS_jS_jjj,@"STO_CUDA_ENTRY STV_DEFAULT"
_Z6kernelPjS_jS_jjj:
.text._Z6kernelPjS_jS_jjj:
[----:B------:R-:W0:Y:S01]  /*0000*/  LDC R1, c[0x0][0x37c] ;  /* 0x0000df00ff017b82 */ /* 0x000e220000000800 */
[----:B------:R-:W1:Y:S01]  /*0010*/  LDCU UR8, c[0x0][0x3a0] ;  /* 0x00007400ff0877ac */ /* 0x000e620008000800 */
[----:B0-----:R-:W-:-:S06]  /*0020*/  VIADD R1, R1, 0xfffffff8 ;  /* 0xfffffff801017836 */ /* 0x001fcc0000000000 */
[----:B------:R-:W-:Y:S01]  /*0030*/  BAR.SYNC.DEFER_BLOCKING 0x0 ;  /* 0x0000000000007b1d */ /* 0x000fe20000010000 */
[----:B-1----:R-:W-:-:S13]  /*0040*/  ISETP.NE.AND P0, PT, RZ, UR8, PT ;  /* 0x00000008ff007c0c */ /* 0x002fda000bf05270 */
[----:B------:R-:W-:Y:S05]  /*0050*/  @!P0 EXIT ;  /* 0x000000000000894d */ /* 0x000fea0003800000 */
[----:B------:R-:W0:Y:S01]  /*0060*/  S2R R7, SR_TID.X ;  /* 0x0000000000077919 */ /* 0x000e220000002100 */
[----:B------:R-:W1:Y:S01]  /*0070*/  LDCU UR5, c[0x0][0x3a8] ;  /* 0x00007500ff0577ac */ /* 0x000e620008000800 */
[----:B------:R-:W2:Y:S01]  /*0080*/  LDC.64 R2, c[0x0][0x380] ;  /* 0x0000e000ff027b82 */ /* 0x000ea20000000a00 */
[----:B------:R-:W3:Y:S01]  /*0090*/  S2R R4, SR_VIRTUALSMID ;  /* 0x0000000000047919 */ /* 0x000ee20000004300 */
[----:B------:R-:W4:Y:S01]  /*00a0*/  LDCU UR4, c[0x0][0x2f8] ;  /* 0x00005f00ff0477ac */ /* 0x000f220008000800 */
[----:B------:R-:W0:Y:S01]  /*00b0*/  LDCU.64 UR10, c[0x0][0x358] ;  /* 0x00006b00ff0a77ac */ /* 0x000e220008000a00 */
[----:B-1----:R-:W-:Y:S01]  /*00c0*/  UISETP.NE.AND UP0, UPT, UR5, URZ, UPT ;  /* 0x000000ff0500728c */ /* 0x002fe2000bf05270 */
[----:B0-----:R-:W-:Y:S02]  /*00d0*/  SHF.R.U32.HI R0, RZ, 0x2, R7 ;  /* 0x00000002ff007819 */ /* 0x001fe40000011607 */
[----:B------:R-:W-:Y:S01]  /*00e0*/  LOP3.LUT R18, R7, 0x1f, RZ, 0xc0, !PT ;  /* 0x0000001f07127812 */ /* 0x000fe200078ec0ff */
[----:B---3--:R-:W-:Y:S01]  /*00f0*/  IMAD.SHL.U32 R5, R4, 0x100, RZ ;  /* 0x0000010004057824 */ /* 0x008fe200078e00ff */
[----:B------:R-:W-:-:S03]  /*0100*/  LOP3.LUT R0, R0, 0xf8, RZ, 0xc0, !PT ;  /* 0x000000f800007812 */ /* 0x000fc600078ec0ff */
[----:B--2---:R-:W-:Y:S01]  /*0110*/  IMAD.WIDE.U32 R2, R5, 0x4, R2 ;  /* 0x0000000405027825 */ /* 0x004fe200078e0002 */
[----:B------:R-:W-:Y:S02]  /*0120*/  LOP3.LUT R0, R0, 0x7, R7, 0xf8, !PT ;  /* 0x0000000700007812 */ /* 0x000fe400078ef807 */
[----:B----4-:R-:W-:Y:S01]  /*0130*/  IADD3 R5, PT, PT, R1, UR4, RZ ;  /* 0x0000000401057c10 */ /* 0x010fe2000fffe0ff */
[----:B------:R-:W-:Y:S06]  /*0140*/  BRA.U UP0, `(.L_x_0) ;  /* 0x0000000500907547 */ /* 0x000fec000b800000 */
[----:B------:R-:W-:Y:S02]  /*0150*/  UISETP.GE.U32.AND UP0, UPT, UR8, 0x4, UPT ;  /* 0x000000040800788c */ /* 0x000fe4000bf06070 */
[----:B------:R-:W-:Y:S01]  /*0160*/  ULOP3.LUT UR5, UR8, 0x3, URZ, 0xc0, !UPT ;  /* 0x0000000308057892 */ /* 0x000fe2000f8ec0ff */
[----:B------:R-:W-:-:S06]  /*0170*/  UMOV UR4, URZ ;  /* 0x000000ff00047c82 */ /* 0x000fcc0008000000 */
[----:B------:R-:W-:Y:S05]  /*0180*/  BRA.U !UP0, `(.L_x_1) ;  /* 0x0000000508287547 */ /* 0x000fea000b800000 */
[----:B------:R-:W0:Y:S01]  /*0190*/  LDC.64 R8, c[0x0][0x398] ;  /* 0x0000e600ff087b82 */ /* 0x000e220000000a00 */
[----:B------:R-:W1:Y:S07]  /*01a0*/  LDCU.64 UR6, c[0x0][0x398] ;  /* 0x00007300ff0677ac */ /* 0x000e6e0008000a00 */
[----:B------:R-:W2:Y:S01]  /*01b0*/  LDC R10, c[0x0][0x3a4] ;  /* 0x0000e900ff0a7b82 */ /* 0x000ea20000000800 */
[----:B0-----:R-:W3:Y:S02]  /*01c0*/  LDG.E R9, desc[UR10][R8.64] ;  /* 0x0000000a08097981 */ /* 0x001ee4000c1e1900 */
[----:B---3--:R-:W-:-:S04]  /*01d0*/  ISETP.NE.AND P0, PT, R4, R9, PT ;  /* 0x000000090400720c */ /* 0x008fc80003f05270 */
[----:B--2---:R-:W-:-:S13]  /*01e0*/  ISETP.GT.U32.AND P0, PT, R10, RZ, !P0 ;  /* 0x000000ff0a00720c */ /* 0x004fda0004704070 */
[----:B------:R-:W2:Y:S01]  /*01f0*/  @P0 LDL R11, [R1] ;  /* 0x00000000010b0983 */ /* 0x000ea20000100800 */
[----:B-1----:R-:W-:-:S04]  /*0200*/  UIADD3 UR6, UP0, UPT, UR6, 0x8, URZ ;  /* 0x0000000806067890 */ /* 0x002fc8000ff1e0ff */
[----:B------:R-:W-:Y:S02]  /*0210*/  UIADD3.X UR7, UPT, UPT, URZ, UR7, URZ, UP0, !UPT ;  /* 0x00000007ff077290 */ /* 0x000fe400087fe4ff */
[----:B------:R-:W-:-:S04]  /*0220*/  IMAD.U32 R6, RZ, RZ, UR6 ;  /* 0x00000006ff067e24 */ /* 0x000fc8000f8e00ff */
[----:B------:R-:W-:Y:S01]  /*0230*/  IMAD.U32 R7, RZ, RZ, UR7 ;  /* 0x00000007ff077e24 */ /* 0x000fe2000f8e00ff */
[----:B--2---:R0:W-:Y:S04]  /*0240*/  @P0 STG.E desc[UR10][R2.64], R11 ;  /* 0x0000000b02000986 */ /* 0x0041e8000c10190a */
[----:B------:R-:W2:Y:S02]  /*0250*/  LDG.E R9, desc[UR10][R6.64+-0x4] ;  /* 0xfffffc0a06097981 */ /* 0x000ea4000c1e1900 */
[----:B--2---:R-:W-:-:S04]  /*0260*/  ISETP.NE.AND P0, PT, R4, R9, PT ;  /* 0x000000090400720c */ /* 0x004fc80003f05270 */
[----:B------:R-:W-:-:S13]  /*0270*/  ISETP.LE.U32.OR P0, PT, R10, 0x1, P0 ;  /* 0x000000010a00780c */ /* 0x000fda0000703470 */
[----:B------:R-:W-:-:S05]  /*0280*/  @!P0 MOV R0, R1 ;  /* 0x0000000100008202 */ /* 0x000fca0000000f00 */
[----:B------:R-:W2:Y:S04]  /*0290*/  @!P0 LDL R13, [R0] ;  /* 0x00000000000d8983 */ /* 0x000ea80000100800 */
[----:B--2---:R1:W-:Y:S04]  /*02a0*/  @!P0 STG.E desc[UR10][R2.64], R13 ;  /* 0x0000000d02008986 */ /* 0x0043e8000c10190a */
[----:B------:R-:W2:Y:S02]  /*02b0*/  LDG.E R9, desc[UR10][R6.64] ;  /* 0x0000000a06097981 */ /* 0x000ea4000c1e1900 */
[----:B--2---:R-:W-:-:S04]  /*02c0*/  ISETP.NE.AND P0, PT, R4, R9, PT ;  /* 0x000000090400720c */ /* 0x004fc80003f05270 */
[----:B------:R-:W-:-:S13]  /*02d0*/  ISETP.LE.U32.OR P0, PT, R10, 0x2, P0 ;  /* 0x000000020a00780c */ /* 0x000fda0000703470 */
[----:B0-----:R-:W2:Y:S04]  /*02e0*/  @!P0 LDL R11, [R1] ;  /* 0x00000000010b8983 */ /* 0x001ea80000100800 */
[----:B--2---:R1:W-:Y:S04]  /*02f0*/  @!P0 STG.E desc[UR10][R2.64], R11 ;  /* 0x0000000b02008986 */ /* 0x0043e8000c10190a */
[----:B------:R-:W2:Y:S02]  /*0300*/  LDG.E R9, desc[UR10][R6.64+0x4] ;  /* 0x0000040a06097981 */ /* 0x000ea4000c1e1900 */
[----:B--2---:R-:W-:-:S04]  /*0310*/  ISETP.NE.AND P0, PT, R4, R9, PT ;  /* 0x000000090400720c */ /* 0x004fc80003f05270 */
[----:B------:R-:W-:-:S13]  /*0320*/  ISETP.LE.U32.OR P0, PT, R10, 0x3, P0 ;  /* 0x000000030a00780c */ /* 0x000fda0000703470 */
[----:B------:R-:W-:-:S05]  /*0330*/  @!P0 IMAD.MOV.U32 R0, RZ, RZ, R1 ;  /* 0x000000ffff008224 */ /* 0x000fca00078e0001 */
[----:B------:R-:W2:Y:S01]  /*0340*/  @!P0 LDL R9, [R0] ;  /* 0x0000000000098983 */ /* 0x000ea20000100800 */
[----:B------:R-:W-:Y:S02]  /*0350*/  UIADD3 UR6, UP0, UPT, UR6, 0x10, URZ ;  /* 0x0000001006067890 */ /* 0x000fe4000ff1e0ff */
[----:B------:R-:W-:Y:S02]  /*0360*/  ULOP3.LUT UR4, UR8, 0xfffffffc, URZ, 0xc0, !UPT ;  /* 0xfffffffc08047892 */ /* 0x000fe4000f8ec0ff */
[----:B------:R-:W-:Y:S02]  /*0370*/  UIADD3.X UR7, UPT, UPT, URZ, UR7, URZ, UP0, !UPT ;  /* 0x00000007ff077290 */ /* 0x000fe400087fe4ff */
[----:B------:R-:W-:Y:S01]  /*0380*/  UISETP.NE.AND UP0, UPT, UR4, 0x4, UPT ;  /* 0x000000040400788c */ /* 0x000fe2000bf05270 */
[----:B--2---:R1:W-:Y:S08]  /*0390*/  @!P0 STG.E desc[UR10][R2.64], R9 ;  /* 0x0000000902008986 */ /* 0x0043f0000c10190a */
[----:B------:R-:W-:Y:S05]  /*03a0*/  BRA.U !UP0, `(.L_x_1) ;  /* 0x0000000108a07547 */ /* 0x000fea000b800000 */
[----:B------:R-:W0:Y:S01]  /*03b0*/  LDC R10, c[0x0][0x3a4] ;  /* 0x0000e900ff0a7b82 */ /* 0x000e220000000800 */
[----:B------:R-:W-:Y:S01]  /*03c0*/  IMAD.U32 R6, RZ, RZ, UR6 ;  /* 0x00000006ff067e24 */ /* 0x000fe2000f8e00ff */
[----:B------:R-:W-:Y:S01]  /*03d0*/  MOV R7, UR7 ;  /* 0x0000000700077c02 */ /* 0x000fe20008000f00 */
[----:B------:R-:W-:-:S06]  /*03e0*/  UMOV UR7, 0x4 ;  /* 0x0000000400077882 */ /* 0x000fcc0000000000 */
.L_x_2:
[----:B-12---:R-:W2:Y:S02]  /*03f0*/  LDG.E R9, desc[UR10][R6.64+-0x8] ;  /* 0xfffff80a06097981 */ /* 0x006ea4000c1e1900 */
[----:B--2---:R-:W-:-:S04]  /*0400*/  ISETP.NE.AND P0, PT, R4, R9, PT ;  /* 0x000000090400720c */ /* 0x004fc80003f05270 */
[----:B0-----:R-:W-:-:S13]  /*0410*/  ISETP.GT.U32.AND P0, PT, R10, UR7, !P0 ;  /* 0x000000070a007c0c */ /* 0x001fda000c704070 */
[----:B------:R-:W0:Y:S02]  /*0420*/  @P0 LDC R0, c[0x0][0x2f8] ;  /* 0x0000be00ff000b82 */ /* 0x000e240000000800 */
[----:B0-----:R-:W-:-:S05]  /*0430*/  @P0 IMAD.IADD R0, R5, 0x1, -R0 ;  /* 0x0000000105000824 */ /* 0x001fca00078e0a00 */
[----:B------:R-:W2:Y:S01]  /*0440*/  @P0 LDL R11, [R0] ;  /* 0x00000000000b0983 */ /* 0x000ea20000100800 */
[----:B------:R-:W-:-:S03]  /*0450*/  UIADD3 UR6, UPT, UPT, UR7, 0x1, URZ ;  /* 0x0000000107067890 */ /* 0x000fc6000fffe0ff */
[----:B--2---:R0:W-:Y:S04]  /*0460*/  @P0 STG.E desc[UR10][R2.64], R11 ;  /* 0x0000000b02000986 */ /* 0x0041e8000c10190a */
[----:B------:R-:W2:Y:S02]  /*0470*/  LDG.E R9, desc[UR10][R6.64+-0x4] ;  /* 0xfffffc0a06097981 */ /* 0x000ea4000c1e1900 */
[----:B--2---:R-:W-:-:S04]  /*0480*/  ISETP.NE.AND P0, PT, R4, R9, PT ;  /* 0x000000090400720c */ /* 0x004fc80003f05270 */
[----:B------:R-:W-:-:S13]  /*0490*/  ISETP.LE.U32.OR P0, PT, R10, UR6, P0 ;  /* 0x000000060a007c0c */ /* 0x000fda0008703470 */
[----:B------:R-:W1:Y:S02]  /*04a0*/  @!P0 LDC R8, c[0x0][0x2f8] ;  /* 0x0000be00ff088b82 */ /* 0x000e640000000800 */
[----:B-1----:R-:W-:-:S05]  /*04b0*/  @!P0 IMAD.IADD R8, R5, 0x1, -R8 ;  /* 0x0000000105088824 */ /* 0x002fca00078e0a08 */
[----:B------:R-:W2:Y:S01]  /*04c0*/  @!P0 LDL R13, [R8] ;  /* 0x00000000080d8983 */ /* 0x000ea20000100800 */
[----:B------:R-:W-:-:S03]  /*04d0*/  UIADD3 UR6, UPT, UPT, UR7, 0x2, URZ ;  /* 0x0000000207067890 */ /* 0x000fc6000fffe0ff */
[----:B--2---:R2:W-:Y:S04]  /*04e0*/  @!P0 STG.E desc[UR10][R2.64], R13 ;  /* 0x0000000d02008986 */ /* 0x0045e8000c10190a */
[----:B------:R-:W3:Y:S02]  /*04f0*/  LDG.E R9, desc[UR10][R6.64] ;  /* 0x0000000a06097981 */ /* 0x000ee4000c1e1900 */
[----:B---3--:R-:W-:-:S04]  /*0500*/  ISETP.NE.AND P0, PT, R4, R9, PT ;  /* 0x000000090400720c */ /* 0x008fc80003f05270 */
[----:B------:R-:W-:-:S13]  /*0510*/  ISETP.LE.U32.OR P0, PT, R10, UR6, P0 ;  /* 0x000000060a007c0c */ /* 0x000fda0008703470 */
[----:B------:R-:W1:Y:S02]  /*0520*/  @!P0 LDC R0, c[0x0][0x2f8] ;  /* 0x0000be00ff008b82 */ /* 0x000e640000000800 */
[----:B-1----:R-:W-:-:S05]  /*0530*/  @!P0 IADD3 R0, PT, PT, -R0, R5, RZ ;  /* 0x0000000500008210 */ /* 0x002fca0007ffe1ff */
[----:B0-----:R-:W3:Y:S01]  /*0540*/  @!P0 LDL R11, [R0] ;  /* 0x00000000000b8983 */ /* 0x001ee20000100800 */
[----:B------:R-:W-:-:S03]  /*0550*/  UIADD3 UR6, UPT, UPT, UR7, 0x3, URZ ;  /* 0x0000000307067890 */ /* 0x000fc6000fffe0ff */
[----:B---3--:R2:W-:Y:S04]  /*0560*/  @!P0 STG.E desc[UR10][R2.64], R11 ;  /* 0x0000000b02008986 */ /* 0x0085e8000c10190a */
[----:B------:R-:W3:Y:S02]  /*0570*/  LDG.E R9, desc[UR10][R6.64+0x4] ;  /* 0x0000040a06097981 */ /* 0x000ee4000c1e1900 */
[----:B---3--:R-:W-:-:S04]  /*0580*/  ISETP.NE.AND P0, PT, R4, R9, PT ;  /* 0x000000090400720c */ /* 0x008fc80003f05270 */
[----:B------:R-:W-:-:S13]  /*0590*/  ISETP.LE.U32.OR P0, PT, R10, UR6, P0 ;  /* 0x000000060a007c0c */ /* 0x000fda0008703470 */
[----:B------:R-:W0:Y:S02]  /*05a0*/  @!P0 LDC R8, c[0x0][0x2f8] ;  /* 0x0000be00ff088b82 */ /* 0x000e240000000800 */
[----:B0-----:R-:W-:-:S05]  /*05b0*/  @!P0 IMAD.IADD R8, R5, 0x1, -R8 ;  /* 0x0000000105088824 */ /* 0x001fca00078e0a08 */
[----:B------:R-:W3:Y:S01]  /*05c0*/  @!P0 LDL R9, [R8] ;  /* 0x0000000008098983 */ /* 0x000ee20000100800 */
[----:B------:R-:W-:-:S04]  /*05d0*/  UIADD3 UR7, UPT, UPT, UR7, 0x4, URZ ;  /* 0x0000000407077890 */ /* 0x000fc8000fffe0ff */
[----:B------:R-:W-:Y:S01]  /*05e0*/  UISETP.NE.AND UP0, UPT, UR7, UR4, UPT ;  /* 0x000000040700728c */ /* 0x000fe2000bf05270 */
[----:B---3--:R2:W-:Y:S01]  /*05f0*/  @!P0 STG.E desc[UR10][R2.64], R9 ;  /* 0x0000000902008986 */ /* 0x0085e2000c10190a */
[----:B------:R-:W-:-:S05]  /*0600*/  IADD3 R6, P0, PT, R6, 0x10, RZ ;  /* 0x0000001006067810 */ /* 0x000fca0007f1e0ff */
[----:B------:R-:W-:Y:S02]  /*0610*/  IMAD.X R7, RZ, RZ, R7, P0 ;  /* 0x000000ffff077224 */ /* 0x000fe400000e0607 */
[----:B------:R-:W-:Y:S06]  /*0620*/  BRA.U UP0, `(.L_x_2) ;  /* 0xfffffffd00707547 */ /* 0x000fec000b83ffff */
.L_x_1:
[----:B------:R-:W-:-:S13]  /*0630*/  ISETP.NE.AND P0, PT, RZ, UR5, PT ;  /* 0x00000005ff007c0c */ /* 0x000fda000bf05270 */
[----:B------:R-:W-:Y:S05]  /*0640*/  @!P0 EXIT ;  /* 0x000000000000894d */ /* 0x000fea0003800000 */
[----:B------:R-:W0:Y:S01]  /*0650*/  LDC R8, c[0x0][0x3a4] ;  /* 0x0000e900ff087b82 */ /* 0x000e220000000800 */
[----:B------:R-:W3:Y:S01]  /*0660*/  LDCU.64 UR6, c[0x0][0x398] ;  /* 0x00007300ff0677ac */ /* 0x000ee20008000a00 */
[----:B------:R-:W-:Y:S02]  /*0670*/  UIADD3 UR5, UPT, UPT, -UR5, URZ, URZ ;  /* 0x000000ff05057290 */ /* 0x000fe4000fffe1ff */
[----:B---3--:R-:W-:-:S12]  /*0680*/  UIMAD.WIDE.U32 UR6, UR4, 0x4, UR6 ;  /* 0x00000004040678a5 */ /* 0x008fd8000f8e0006 */
.L_x_3:
[----:B------:R-:W-:Y:S01]  /*0690*/  IMAD.U32 R7, RZ, RZ, UR7 ;  /* 0x00000007ff077e24 */ /* 0x000fe2000f8e00ff */
[----:B------:R-:W-:-:S05]  /*06a0*/  MOV R6, UR6 ;  /* 0x0000000600067c02 */ /* 0x000fca0008000f00 */
[----:B------:R-:W3:Y:S02]  /*06b0*/  LDG.E R7, desc[UR10][R6.64] ;  /* 0x0000000a06077981 */ /* 0x000ee4000c1e1900 */
[----:B---3--:R-:W-:-:S04]  /*06c0*/  ISETP.NE.AND P0, PT, R4, R7, PT ;  /* 0x000000070400720c */ /* 0x008fc80003f05270 */
[----:B0-----:R-:W-:-:S13]  /*06d0*/  ISETP.LE.U32.OR P0, PT, R8, UR4, P0 ;  /* 0x0000000408007c0c */ /* 0x001fda0008703470 */
[----:B------:R-:W0:Y:S02]  /*06e0*/  @!P0 LDC R0, c[0x0][0x2f8] ;  /* 0x0000be00ff008b82 */ /* 0x000e240000000800 */
[----:B0-----:R-:W-:-:S05]  /*06f0*/  @!P0 IMAD.IADD R0, R5, 0x1, -R0 ;  /* 0x0000000105008824 */ /* 0x001fca00078e0a00 */
[----:B-12---:R-:W2:Y:S01]  /*0700*/  @!P0 LDL R9, [R0] ;  /* 0x0000000000098983 */ /* 0x006ea20000100800 */
[----:B------:R-:W-:Y:S02]  /*0710*/  UIADD3 UR5, UPT, UPT, UR5, 0x1, URZ ;  /* 0x0000000105057890 */ /* 0x000fe4000fffe0ff */
[----:B------:R-:W-:-:S04]  /*0720*/  UIADD3 UR6, UP0, UPT, UR6, 0x4, URZ ;  /* 0x0000000406067890 */ /* 0x000fc8000ff1e0ff */
[----:B------:R-:W-:Y:S01]  /*0730*/  ISETP.NE.AND P1, PT, RZ, UR5, PT ;  /* 0x00000005ff007c0c */ /* 0x000fe2000bf25270 */
[----:B------:R-:W-:Y:S01]  /*0740*/  UIADD3.X UR7, UPT, UPT, URZ, UR7, URZ, UP0, !UPT ;  /* 0x00000007ff077290 */ /* 0x000fe200087fe4ff */
[----:B--2---:R0:W-:Y:S11]  /*0750*/  @!P0 STG.E desc[UR10][R2.64], R9 ;  /* 0x0000000902008986 */ /* 0x0041f6000c10190a */
[----:B------:R-:W-:Y:S05]  /*0760*/  @!P1 EXIT ;  /* 0x000000000000994d */ /* 0x000fea0003800000 */
[----:B------:R-:W-:Y:S01]  /*0770*/  UIADD3 UR4, UPT, UPT, UR4, 0x1, URZ ;  /* 0x0000000104047890 */ /* 0x000fe2000fffe0ff */
[----:B------:R-:W-:Y:S11]  /*0780*/  BRA `(.L_x_3) ;  /* 0xfffffffc00c07947 */ /* 0x000ff6000383ffff */
.L_x_0:
[----:B------:R-:W0:Y:S02]  /*0790*/  LDCU UR5, c[0x0][0x390] ;  /* 0x00007200ff0577ac */ /* 0x000e240008000800 */
[----:B0-----:R-:W-:-:S09]  /*07a0*/  UISETP.NE.AND UP0, UPT, UR5, URZ, UPT ;  /* 0x000000ff0500728c */ /* 0x001fd2000bf05270 */
[----:B------:R-:W-:Y:S05]  /*07b0*/  BRA.U UP0, `(.L_x_4) ;  /* 0x0000000500907547 */ /* 0x000fea000b800000 */
        /* <DEDUP_REMOVED lines=13> */
[----:B------:R-:W-:-:S04]  /*0890*/  MOV R6, UR6 ;  /* 0x0000000600067c02 */ /* 0x000fc80008000f00 */
[----:B------:R-:W-:Y:S01]  /*08a0*/  IMAD.U32 R7, RZ, RZ, UR7 ;  /* 0x00000007ff077e24 */ /* 0x000fe2000f8e00ff */
[----:B--2---:R0:W-:Y:S04]  /*08b0*/  @P0 STG.E desc[UR10][R2.64], R11 ;  /* 0x0000000b02000986 */ /* 0x0041e8000c10190a */
[----:B------:R-:W2:Y:S02]  /*08c0*/  LDG.E R9, desc[UR10][R6.64+-0x4] ;  /* 0xfffffc0a06097981 */ /* 0x000ea4000c1e1900 */
[----:B--2---:R-:W-:-:S04]  /*08d0*/  ISETP.NE.AND P0, PT, R4, R9, PT ;  /* 0x000000090400720c */ /* 0x004fc80003f05270 */
[----:B------:R-:W-:-:S13]  /*08e0*/  ISETP.LE.U32.OR P0, PT, R10, 0x1, P0 ;  /* 0x000000010a00780c */ /* 0x000fda0000703470 */
[----:B------:R-:W-:-:S05]  /*08f0*/  @!P0 IMAD.MOV.U32 R0, RZ, RZ, R1 ;  /* 0x000000ffff008224 */ /* 0x000fca00078e0001 */
        /* <DEDUP_REMOVED lines=10> */
[----:B------:R-:W-:-:S05]  /*09a0*/  @!P0 MOV R0, R1 ;  /* 0x0000000100008202 */ /* 0x000fca0000000f00 */
        /* <DEDUP_REMOVED lines=8> */
[----:B------:R-:W-:Y:S02]  /*0a30*/  IMAD.U32 R6, RZ, RZ, UR6 ;  /* 0x00000006ff067e24 */ /* 0x000fe4000f8e00ff */
[----:B------:R-:W-:Y:S01]  /*0a40*/  IMAD.U32 R7, RZ, RZ, UR7 ;  /* 0x00000007ff077e24 */ /* 0x000fe2000f8e00ff */
[----:B------:R-:W-:-:S06]  /*0a50*/  UMOV UR7, 0x4 ;  /* 0x0000000400077882 */ /* 0x000fcc0000000000 */
.L_x_6:
[----:B-12---:R-:W2:Y:S02]  /*0a60*/  LDG.E R9, desc[UR10][R6.64+-0x8] ;  /* 0xfffff80a06097981 */ /* 0x006ea4000c1e1900 */
[----:B--2---:R-:W-:-:S04]  /*0a70*/  ISETP.NE.AND P0, PT, R4, R9, PT ;  /* 0x000000090400720c */ /* 0x004fc80003f05270 */
[----:B0-----:R-:W-:-:S13]  /*0a80*/  ISETP.GT.U32.AND P0, PT, R10, UR7, !P0 ;  /* 0x000000070a007c0c */ /* 0x001fda000c704070 */
[----:B------:R-:W0:Y:S02]  /*0a90*/  @P0 LDC R0, c[0x0][0x2f8] ;  /* 0x0000be00ff000b82 */ /* 0x000e240000000800 */
[----:B0-----:R-:W-:-:S05]  /*0aa0*/  @P0 IADD3 R0, PT, PT, -R0, R5, RZ ;  /* 0x0000000500000210 */ /* 0x001fca0007ffe1ff */
        /* <DEDUP_REMOVED lines=15> */
[----:B-1----:R-:W-:-:S05]  /*0ba0*/  @!P0 IMAD.IADD R0, R5, 0x1, -R0 ;  /* 0x0000000105008824 */ /* 0x002fca00078e0a00 */
[----:B0-----:R-:W3:Y:S01]  /*0bb0*/  @!P0 LDL R11, [R0] ;  /* 0x00000000000b8983 */ /* 0x001ee20000100800 */
[----:B------:R-:W-:-:S03]  /*0bc0*/  UIADD3 UR6, UPT, UPT, UR7, 0x3, URZ ;  /* 0x0000000307067890 */ /* 0x000fc6000fffe0ff */
[----:B---3--:R2:W-:Y:S04]  /*0bd0*/  @!P0 STG.E desc[UR10][R2.64], R11 ;  /* 0x0000000b02008986 */ /* 0x0085e8000c10190a */
[----:B------:R-:W3:Y:S02]  /*0be0*/  LDG.E R9, desc[UR10][R6.64+0x4] ;  /* 0x0000040a06097981 */ /* 0x000ee4000c1e1900 */
[----:B---3--:R-:W-:-:S04]  /*0bf0*/  ISETP.NE.AND P0, PT, R4, R9, PT ;  /* 0x000000090400720c */ /* 0x008fc80003f05270 */
[----:B------:R-:W-:-:S13]  /*0c00*/  ISETP.LE.U32.OR P0, PT, R10, UR6, P0 ;  /* 0x000000060a007c0c */ /* 0x000fda0008703470 */
[----:B------:R-:W0:Y:S02]  /*0c10*/  @!P0 LDC R8, c[0x0][0x2f8] ;  /* 0x0000be00ff088b82 */ /* 0x000e240000000800 */
[----:B0-----:R-:W-:-:S05]  /*0c20*/  @!P0 IADD3 R8, PT, PT, -R8, R5, RZ ;  /* 0x0000000508088210 */ /* 0x001fca0007ffe1ff */
[----:B------:R-:W3:Y:S01]  /*0c30*/  @!P0 LDL R9, [R8] ;  /* 0x0000000008098983 */ /* 0x000ee20000100800 */
[----:B------:R-:W-:-:S04]  /*0c40*/  UIADD3 UR7, UPT, UPT, UR7, 0x4, URZ ;  /* 0x0000000407077890 */ /* 0x000fc8000fffe0ff */
[----:B------:R-:W-:Y:S01]  /*0c50*/  UISETP.NE.AND UP0, UPT, UR7, UR4, UPT ;  /* 0x000000040700728c */ /* 0x000fe2000bf05270 */
[----:B---3--:R2:W-:Y:S01]  /*0c60*/  @!P0 STG.E desc[UR10][R2.64], R9 ;  /* 0x0000000902008986 */ /* 0x0085e2000c10190a */
[----:B------:R-:W-:-:S05]  /*0c70*/  IADD3 R6, P0, PT, R6, 0x10, RZ ;  /* 0x0000001006067810 */ /* 0x000fca0007f1e0ff */
[----:B------:R-:W-:Y:S02]  /*0c80*/  IMAD.X R7, RZ, RZ, R7, P0 ;  /* 0x000000ffff077224 */ /* 0x000fe400000e0607 */
[----:B------:R-:W-:Y:S06]  /*0c90*/  BRA.U UP0, `(.L_x_6) ;  /* 0xfffffffd00707547 */ /* 0x000fec000b83ffff */
.L_x_5:
[----:B------:R-:W-:-:S13]  /*0ca0*/  ISETP.NE.AND P0, PT, RZ, UR5, PT ;  /* 0x00000005ff007c0c */ /* 0x000fda000bf05270 */
[----:B------:R-:W-:Y:S05]  /*0cb0*/  @!P0 EXIT ;  /* 0x000000000000894d */ /* 0x000fea0003800000 */
[----:B------:R-:W0:Y:S01]  /*0cc0*/  LDC R8, c[0x0][0x3a4] ;  /* 0x0000e900ff087b82 */ /* 0x000e220000000800 */
[----:B------:R-:W3:Y:S01]  /*0cd0*/  LDCU.64 UR6, c[0x0][0x398] ;  /* 0x00007300ff0677ac */ /* 0x000ee20008000a00 */
[----:B------:R-:W-:Y:S02]  /*0ce0*/  UIADD3 UR5, UPT, UPT, -UR5, URZ, URZ ;  /* 0x000000ff05057290 */ /* 0x000fe4000fffe1ff */
[----:B---3--:R-:W-:-:S12]  /*0cf0*/  UIMAD.WIDE.U32 UR6, UR4, 0x4, UR6 ;  /* 0x00000004040678a5 */ /* 0x008fd8000f8e0006 */
.L_x_7:
[----:B------:R-:W-:Y:S01]  /*0d00*/  MOV R7, UR7 ;  /* 0x0000000700077c02 */ /* 0x000fe20008000f00 */
[----:B------:R-:W-:-:S05]  /*0d10*/  IMAD.U32 R6, RZ, RZ, UR6 ;  /* 0x00000006ff067e24 */ /* 0x000fca000f8e00ff */
        /* <DEDUP_REMOVED lines=14> */
.L_x_4:
[----:B------:R-:W-:Y:S01]  /*0e00*/  ULOP3.LUT UR9, UR5, 0xfffffff8, URZ, 0xc0, !UPT ;  /* 0xfffffff805097892 */ /* 0x000fe2000f8ec0ff */
[----:B------:R-:W-:Y:S01]  /*0e10*/  IMAD.MOV.U32 R19, RZ, RZ, RZ ;  /* 0x000000ffff137224 */ /* 0x000fe200078e00ff */
[----:B------:R-:W-:Y:S02]  /*0e20*/  ULOP3.LUT UR8, UR5, 0x7, URZ, 0xc0, !UPT ;  /* 0x0000000705087892 */ /* 0x000fe4000f8ec0ff */
[----:B------:R-:W-:Y:S02]  /*0e30*/  ULOP3.LUT UR5, UR5, 0x3, URZ, 0xc0, !UPT ;  /* 0x0000000305057892 */ /* 0x000fe4000f8ec0ff */
[----:B------:R-:W-:-:S12]  /*0e40*/  UIADD3 UR7, UPT, UPT, -UR9, URZ, URZ ;  /* 0x000000ff09077290 */ /* 0x000fd8000fffe1ff */
.L_x_16:
[----:B0-----:R-:W0:Y:S01]  /*0e50*/  LDC.64 R6, c[0x0][0x398] ;  /* 0x0000e600ff067b82 */ /* 0x001e220000000a00 */
[----:B-1----:R-:W1:Y:S01]  /*0e60*/  LDCU.64 UR12, c[0x0][0x3a0] ;  /* 0x00007400ff0c77ac */ /* 0x002e620008000a00 */
[----:B0-----:R-:W-:-:S06]  /*0e70*/  IMAD.WIDE.U32 R6, R19, 0x4, R6 ;  /* 0x0000000413067825 */ /* 0x001fcc00078e0006 */
[----:B------:R-:W2:Y:S02]  /*0e80*/  LDG.E R7, desc[UR10][R6.64] ;  /* 0x0000000a06077981 */ /* 0x000ea4000c1e1900 */
[----:B--2---:R-:W-:-:S04]  /*0e90*/  ISETP.NE.AND P0, PT, R4, R7, PT ;  /* 0x000000070400720c */ /* 0x004fc80003f05270 */
[C---:B-1----:R-:W-:Y:S02]  /*0ea0*/  ISETP.GE.U32.OR P0, PT, R19.reuse, UR13, P0 ;  /* 0x0000000d13007c0c */ /* 0x042fe40008706470 */
[----:B------:R-:W-:-:S04]  /*0eb0*/  IADD3 R19, PT, PT, R19, 0x1, RZ ;  /* 0x0000000113137810 */ /* 0x000fc80007ffe0ff */
[----:B------:R-:W-:-:S07]  /*0ec0*/  ISETP.NE.AND P1, PT, R19, UR12, PT ;  /* 0x0000000c13007c0c */ /* 0x000fce000bf25270 */
[----:B---3--:R-:W-:Y:S06]  /*0ed0*/  @P0 BRA `(.L_x_8) ;  /* 0x0000000800f40947 */ /* 0x008fec0003800000 */
[----:B------:R-:W-:-:S05]  /*0ee0*/  UMOV UR4, URZ ;  /* 0x000000ff00047c82 */ /* 0x000fca0008000000 */
.L_x_15:
[----:B------:R-:W-:Y:S01]  /*0ef0*/  UIADD3 UR4, UPT, UPT, UR4, 0x1, URZ ;  /* 0x0000000104047890 */ /* 0x000fe2000fffe0ff */
[----:B------:R-:W-:-:S03]  /*0f00*/  IMAD.MOV.U32 R21, RZ, RZ, RZ ;  /* 0x000000ffff157224 */ /* 0x000fc600078e00ff */
[----:B0123--:R-:W-:-:S11]  /*0f10*/  UISETP.NE.AND UP0, UPT, UR4, 0x2710, UPT ;  /* 0x000027100400788c */ /* 0x00ffd6000bf05270 */
.L_x_14:
[----:B0-----:R-:W0:Y:S01]  /*0f20*/  LDCU UR12, c[0x0][0x390] ;  /* 0x00007200ff0c77ac */ /* 0x001e220008000800 */
[----:B------:R-:W-:Y:S01]  /*0f30*/  IMAD.MOV.U32 R6, RZ, RZ, RZ ;  /* 0x000000ffff067224 */ /* 0x000fe200078e00ff */
[----:B0-----:R-:W-:-:S09]  /*0f40*/  UISETP.GE.U32.AND UP1, UPT, UR12, 0x8, UPT ;  /* 0x000000080c00788c */ /* 0x001fd2000bf26070 */
[----:B-123--:R-:W-:Y:S05]  /*0f50*/  BRA.U !UP1, `(.L_x_9) ;  /* 0x0000000509487547 */ /* 0x00efea000b800000 */
[----:B------:R-:W-:Y:S01]  /*0f60*/  LEA R20, R21, R18, 0xa ;  /* 0x0000001215147211 */ /* 0x000fe200078e50ff */
[----:B------:R-:W0:Y:S04]  /*0f70*/  LDCU UR13, c[0x0][0x2f8] ;  /* 0x00005f00ff0d77ac */ /* 0x000e280008000800 */
[----:B------:R-:W-:Y:S01]  /*0f80*/  VIADD R20, R20, 0x200 ;  /* 0x0000020014147836 */ /* 0x000fe20000000000 */
[----:B------:R-:W-:-:S06]  /*0f90*/  UMOV UR6, UR7 ;  /* 0x0000000700067c82 */ /* 0x000fcc0008000000 */
.L_x_10:
[----:B-1----:R-:W1:Y:S01]  /*0fa0*/  LDC.64 R6, c[0x0][0x388] ;  /* 0x0000e200ff067b82 */ /* 0x002e620000000a00 */
[C---:B------:R-:W-:Y:S01]  /*0fb0*/  VIADD R15, R20.reuse, 0xfffffe00 ;  /* 0xfffffe00140f7836 */ /* 0x040fe20000000000 */
[C---:B------:R-:W-:Y:S01]  /*0fc0*/  IADD3 R9, PT, PT, R20.reuse, -0x180, RZ ;  /* 0xfffffe8014097810 */ /* 0x040fe20007ffe0ff */
[----:B------:R-:W-:Y:S02]  /*0fd0*/  VIADD R11, R20, 0xffffff00 ;  /* 0xffffff00140b7836 */ /* 0x000fe40000000000 */
[----:B-1----:R-:W-:-:S06]  /*0fe0*/  IMAD.WIDE.U32 R14, R15, 0x4, R6 ;  /* 0x000000040f0e7825 */ /* 0x002fcc00078e0006 */
[----:B------:R-:W2:Y:S01]  /*0ff0*/  LDG.E R15, desc[UR10][R14.64] ;  /* 0x0000000a0e0f7981 */ /* 0x000ea2000c1e1900 */
[----:B------:R-:W-:-:S04]  /*1000*/  IMAD.WIDE.U32 R8, R9, 0x4, R6 ;  /* 0x0000000409087825 */ /* 0x000fc800078e0006 */
[--C-:B------:R-:W-:Y:S02]  /*1010*/  IMAD.WIDE.U32 R10, R11, 0x4, R6.reuse ;  /* 0x000000040b0a7825 */ /* 0x100fe400078e0006 */
[----:B------:R-:W3:Y:S02]  /*1020*/  LDG.E R9, desc[UR10][R8.64] ;  /* 0x0000000a08097981 */ /* 0x000ee4000c1e1900 */
[----:B------:R-:W-:Y:S02]  /*1030*/  VIADD R13, R20, 0xffffff80 ;  /* 0xffffff80140d7836 */ /* 0x000fe40000000000 */
[----:B------:R-:W4:Y:S02]  /*1040*/  LDG.E R11, desc[UR10][R10.64] ;  /* 0x0000000a0a0b7981 */ /* 0x000f24000c1e1900 */
[----:B------:R-:W-:-:S06]  /*1050*/  IMAD.WIDE.U32 R12, R13, 0x4, R6 ;  /* 0x000000040d0c7825 */ /* 0x000fcc00078e0006 */
[----:B------:R-:W5:Y:S01]  /*1060*/  LDG.E R13, desc[UR10][R12.64] ;  /* 0x0000000a0c0d7981 */ /* 0x000f62000c1e1900 */
[C---:B------:R-:W-:Y:S01]  /*1070*/  IMAD.WIDE.U32 R24, R20.reuse, 0x4, R6 ;  /* 0x0000000414187825 */ /* 0x040fe200078e0006 */
[----:B------:R-:W-:-:S04]  /*1080*/  IADD3 R17, PT, PT, R20, 0x80, RZ ;  /* 0x0000008014117810 */ /* 0x000fc80007ffe0ff */
[----:B------:R-:W5:Y:S01]  /*1090*/  LDG.E R29, desc[UR10][R24.64] ;  /* 0x0000000a181d7981 */ /* 0x000f62000c1e1900 */
[----:B------:R-:W-:-:S04]  /*10a0*/  IMAD.WIDE.U32 R16, R17, 0x4, R6 ;  /* 0x0000000411107825 */ /* 0x000fc800078e0006 */
[C---:B------:R-:W-:Y:S02]  /*10b0*/  VIADD R27, R20.reuse, 0x100 ;  /* 0x00000100141b7836 */ /* 0x040fe40000000000 */
[----:B------:R-:W5:Y:S01]  /*10c0*/  LDG.E R17, desc[UR10][R16.64] ;  /* 0x0000000a10117981 */ /* 0x000f62000c1e1900 */
[----:B------:R-:W-:Y:S02]  /*10d0*/  VIADD R23, R20, 0x180 ;  /* 0x0000018014177836 */ /* 0x000fe40000000000 */
[----:B------:R-:W-:-:S06]  /*10e0*/  IMAD.WIDE.U32 R26, R27, 0x4, R6 ;  /* 0x000000041b1a7825 */ /* 0x000fcc00078e0006 */
[----:B------:R-:W5:Y:S01]  /*10f0*/  LDG.E R27, desc[UR10][R26.64] ;  /* 0x0000000a1a1b7981 */ /* 0x000f62000c1e1900 */
[----:B------:R-:W-:-:S05]  /*1100*/  IMAD.WIDE.U32 R6, R23, 0x4, R6 ;  /* 0x0000000417067825 */ /* 0x000fca00078e0006 */
[----:B------:R1:W5:Y:S01]  /*1110*/  LDG.E R23, desc[UR10][R6.64] ;  /* 0x0000000a06177981 */ /* 0x000362000c1e1900 */
[----:B0-----:R-:W-:-:S05]  /*1120*/  VIADD R22, R5, -UR13 ;  /* 0x8000000d05167c36 */ /* 0x001fca0008000000 */
[----:B------:R-:W5:Y:S01]  /*1130*/  LDL R24, [R22] ;  /* 0x0000000016187983 */ /* 0x000f620000100800 */
[----:B-1----:R-:W0:Y:S01]  /*1140*/  LDC.64 R6, c[0x0][0x380] ;  /* 0x0000e000ff067b82 */ /* 0x002e220000000a00 */
[----:B--2---:R-:W-:-:S05]  /*1150*/  LEA R15, R15, R0, 0x8 ;  /* 0x000000000f0f7211 */ /* 0x004fca00078e40ff */
[----:B0-----:R-:W-:-:S04]  /*1160*/  IMAD.WIDE.U32 R14, R15, 0x4, R6 ;  /* 0x000000040f0e7825 */ /* 0x001fc800078e0006 */
[----:B---3--:R-:W-:Y:S01]  /*1170*/  IMAD R9, R9, 0x100, R0 ;  /* 0x0000010009097824 */ /* 0x008fe200078e0200 */
[----:B------:R0:W2:Y:S03]  /*1180*/  LDG.E R25, desc[UR10][R14.64] ;  /* 0x0000000a0e197981 */ /* 0x0000a6000c1e1900 */
[----:B------:R-:W-:Y:S01]  /*1190*/  IMAD.WIDE.U32 R8, R9, 0x4, R6 ;  /* 0x0000000409087825 */ /* 0x000fe200078e0006 */
[----:B----4-:R-:W-:-:S04]  /*11a0*/  LEA R11, R11, R0, 0x8 ;  /* 0x000000000b0b7211 */ /* 0x010fc800078e40ff */
[----:B------:R1:W3:Y:S01]  /*11b0*/  LDG.E R26, desc[UR10][R8.64] ;  /* 0x0000000a081a7981 */ /* 0x0002e2000c1e1900 */
[----:B------:R-:W-:-:S04]  /*11c0*/  IMAD.WIDE.U32 R10, R11, 0x4, R6 ;  /* 0x000000040b0a7825 */ /* 0x000fc800078e0006 */
[----:B-----5:R-:W-:Y:S02]  /*11d0*/  IMAD R13, R13, 0x100, R0 ;  /* 0x000001000d0d7824 */ /* 0x020fe400078e0200 */
[----:B------:R3:W4:Y:S02]  /*11e0*/  LDG.E R10, desc[UR10][R10.64] ;  /* 0x0000000a0a0a7981 */ /* 0x000724000c1e1900 */
[----:B------:R-:W-:-:S04]  /*11f0*/  IMAD.WIDE.U32 R12, R13, 0x4, R6 ;  /* 0x000000040d0c7825 */ /* 0x000fc800078e0006 */
[----:B------:R-:W-:Y:S02]  /*1200*/  IMAD R29, R29, 0x100, R0 ;  /* 0x000001001d1d7824 */ /* 0x000fe400078e0200 */
[----:B------:R-:W5:Y:S02]  /*1210*/  LDG.E R12, desc[UR10][R12.64] ;  /* 0x0000000a0c0c7981 */ /* 0x000f64000c1e1900 */
[----:B0-----:R-:W-:Y:S01]  /*1220*/  IMAD.WIDE.U32 R14, R29, 0x4, R6 ;  /* 0x000000041d0e7825 */ /* 0x001fe200078e0006 */
[----:B------:R-:W-:-:S05]  /*1230*/  LEA R17, R17, R0, 0x8 ;  /* 0x0000000011117211 */ /* 0x000fca00078e40ff */
[----:B------:R0:W5:Y:S01]  /*1240*/  LDG.E R14, desc[UR10][R14.64] ;  /* 0x0000000a0e0e7981 */ /* 0x000162000c1e1900 */
[----:B------:R-:W-:-:S04]  /*1250*/  IMAD.WIDE.U32 R16, R17, 0x4, R6 ;  /* 0x0000000411107825 */ /* 0x000fc800078e0006 */
[----:B-1----:R-:W-:Y:S02]  /*1260*/  IMAD R9, R27, 0x100, R0 ;  /* 0x000001001b097824 */ /* 0x002fe400078e0200 */
[----:B------:R1:W5:Y:S02]  /*1270*/  LDG.E R16, desc[UR10][R16.64] ;  /* 0x0000000a10107981 */ /* 0x000364000c1e1900 */
[----:B------:R-:W-:Y:S01]  /*1280*/  IMAD.WIDE.U32 R8, R9, 0x4, R6 ;  /* 0x0000000409087825 */ /* 0x000fe200078e0006 */
[----:B------:R-:W-:-:S05]  /*1290*/  LEA R23, R23, R0, 0x8 ;  /* 0x0000000017177211 */ /* 0x000fca00078e40ff */
[----:B------:R-:W5:Y:S01]  /*12a0*/  LDG.E R8, desc[UR10][R8.64] ;  /* 0x0000000a08087981 */ /* 0x000f62000c1e1900 */
[----:B------:R-:W-:-:S06]  /*12b0*/  IMAD.WIDE.U32 R6, R23, 0x4, R6 ;  /* 0x0000000417067825 */ /* 0x000fcc00078e0006 */
[----:B------:R-:W5:Y:S01]  /*12c0*/  LDG.E R6, desc[UR10][R6.64] ;  /* 0x0000000a06067981 */ /* 0x000f62000c1e1900 */
[----:B------:R-:W-:-:S04]  /*12d0*/  UIADD3 UR6, UPT, UPT, UR6, 0x8, URZ ;  /* 0x0000000806067890 */ /* 0x000fc8000fffe0ff */
[----:B------:R-:W-:Y:S01]  /*12e0*/  UISETP.NE.AND UP1, UPT, UR6, URZ, UPT ;  /* 0x000000ff0600728c */ /* 0x000fe2000bf25270 */
[----:B------:R-:W-:Y:S02]  /*12f0*/  VIADD R20, R20, 0x400 ;  /* 0x0000040014147836 */ /* 0x000fe40000000000 */
[----:B--2---:R-:W-:-:S05]  /*1300*/  IMAD.IADD R24, R25, 0x1, R24 ;  /* 0x0000000119187824 */ /* 0x004fca00078e0218 */
[----:B------:R-:W-:-:S05]  /*1310*/  IADD3 R25, PT, PT, R25, R24, RZ ;  /* 0x0000001819197210 */ /* 0x000fca0007ffe0ff */
[----:B---3--:R-:W-:-:S05]  /*1320*/  IMAD.IADD R11, R26, 0x1, R25 ;  /* 0x000000011a0b7824 */ /* 0x008fca00078e0219 */
[----:B0-----:R-:W-:-:S05]  /*1330*/  IADD3 R15, PT, PT, R26, R11, RZ ;  /* 0x0000000b1a0f7210 */ /* 0x001fca0007ffe0ff */
[----:B----4-:R-:W-:-:S05]  /*1340*/  IMAD.IADD R13, R10, 0x1, R15 ;  /* 0x000000010a0d7824 */ /* 0x010fca00078e020f */
[----:B-1----:R-:W-:-:S05]  /*1350*/  IADD3 R17, PT, PT, R10, R13, RZ ;  /* 0x0000000d0a117210 */ /* 0x002fca0007ffe0ff */
[----:B-----5:R-:W-:-:S05]  /*1360*/  IMAD.IADD R17, R12, 0x1, R17 ;  /* 0x000000010c117824 */ /* 0x020fca00078e0211 */
[----:B------:R-:W-:-:S05]  /*1370*/  IADD3 R17, PT, PT, R12, R17, RZ ;  /* 0x000000110c117210 */ /* 0x000fca0007ffe0ff */
[----:B------:R-:W-:-:S05]  /*1380*/  IMAD.IADD R17, R14, 0x1, R17 ;  /* 0x000000010e117824 */ /* 0x000fca00078e0211 */
[----:B------:R-:W-:-:S05]  /*1390*/  IADD3 R17, PT, PT, R14, R17, RZ ;  /* 0x000000110e117210 */ /* 0x000fca0007ffe0ff */
[----:B------:R-:W-:-:S05]  /*13a0*/  IMAD.IADD R17, R16, 0x1, R17 ;  /* 0x0000000110117824 */ /* 0x000fca00078e0211 */
[----:B------:R-:W-:-:S05]  /*13b0*/  IADD3 R17, PT, PT, R16, R17, RZ ;  /* 0x0000001110117210 */ /* 0x000fca0007ffe0ff */
[----:B------:R-:W-:-:S05]  /*13c0*/  IMAD.IADD R17, R8, 0x1, R17 ;  /* 0x0000000108117824 */ /* 0x000fca00078e0211 */
[----:B------:R-:W-:-:S05]  /*13d0*/  IADD3 R17, PT, PT, R8, R17, RZ ;  /* 0x0000001108117210 */ /* 0x000fca0007ffe0ff */
[C---:B------:R-:W-:Y:S01]  /*13e0*/  IMAD.IADD R17, R6.reuse, 0x1, R17 ;  /* 0x0000000106117824 */ /* 0x040fe200078e0211 */
[----:B------:R1:W-:Y:S04]  /*13f0*/  STL [R22], R24 ;  /* 0x0000001816007387 */ /* 0x0003e80000100800 */
[----:B------:R-:W-:Y:S01]  /*1400*/  IADD3 R17, PT, PT, R6, R17, RZ ;  /* 0x0000001106117210 */ /* 0x000fe20007ffe0ff */
[----:B------:R1:W-:Y:S04]  /*1410*/  STL [R22], R25 ;  /* 0x0000001916007387 */ /* 0x0003e80000100800 */
[----:B------:R1:W-:Y:S04]  /*1420*/  STL [R22], R11 ;  /* 0x0000000b16007387 */ /* 0x0003e80000100800 */
[----:B------:R1:W-:Y:S04]  /*1430*/  STL [R22], R15 ;  /* 0x0000000f16007387 */ /* 0x0003e80000100800 */
[----:B------:R1:W-:Y:S04]  /*1440*/  STL [R22], R13 ;  /* 0x0000000d16007387 */ /* 0x0003e80000100800 */
[----:B------:R1:W-:Y:S01]  /*1450*/  STL [R22], R17 ;  /* 0x0000001116007387 */ /* 0x0003e20000100800 */
[----:B------:R-:W-:Y:S05]  /*1460*/  BRA.U UP1, `(.L_x_10) ;  /* 0xfffffff901cc7547 */ /* 0x000fea000b83ffff */
[----:B------:R-:W-:-:S07]  /*1470*/  MOV R6, UR9 ;  /* 0x0000000900067c02 */ /* 0x000fce0008000f00 */
.L_x_9:
[----:B------:R-:W-:-:S09]  /*1480*/  UISETP.NE.AND UP1, UPT, UR8, URZ, UPT ;  /* 0x000000ff0800728c */ /* 0x000fd2000bf25270 */
[----:B------:R-:W-:Y:S05]  /*1490*/  BRA.U !UP1, `(.L_x_11) ;  /* 0x0000000509607547 */ /* 0x000fea000b800000 */
[----:B------:R-:W-:Y:S02]  /*14a0*/  UIADD3 UR6, UPT, UPT, UR8, -0x1, URZ ;  /* 0xffffffff08067890 */ /* 0x000fe4000fffe0ff */
[----:B------:R-:W-:Y:S02]  /*14b0*/  UISETP.NE.AND UP2, UPT, UR5, URZ, UPT ;  /* 0x000000ff0500728c */ /* 0x000fe4000bf45270 */
[----:B------:R-:W-:-:S09]  /*14c0*/  UISETP.GE.U32.AND UP1, UPT, UR6, 0x3, UPT ;  /* 0x000000030600788c */ /* 0x000fd2000bf26070 */
[----:B------:R-:W-:Y:S05]  /*14d0*/  BRA.U !UP1, `(.L_x_12) ;  /* 0x0000000109a07547 */ /* 0x000fea000b800000 */
[----:B------:R-:W0:Y:S01]  /*14e0*/  LDC.64 R8, c[0x0][0x388] ;  /* 0x0000e200ff087b82 */ /* 0x000e220000000a00 */
[----:B------:R-:W-:-:S05]  /*14f0*/  IMAD R7, R21, 0x400, R18 ;  /* 0x0000040015077824 */ /* 0x000fca00078e0212 */
[----:B------:R-:W-:-:S05]  /*1500*/  LEA R7, R6, R7, 0x7 ;  /* 0x0000000706077211 */ /* 0x000fca00078e38ff */
[C---:B-1----:R-:W-:Y:S02]  /*1510*/  VIADD R13, R7.reuse, 0x80 ;  /* 0x00000080070d7836 */ /* 0x042fe40000000000 */
[----:B0-----:R-:W-:-:S06]  /*1520*/  IMAD.WIDE.U32 R10, R7, 0x4, R8 ;  /* 0x00000004070a7825 */ /* 0x001fcc00078e0008 */
[----:B------:R-:W2:Y:S01]  /*1530*/  LDG.E R11, desc[UR10][R10.64] ;  /* 0x0000000a0a0b7981 */ /* 0x000ea2000c1e1900 */
[----:B------:R-:W-:Y:S01]  /*1540*/  IMAD.WIDE.U32 R12, R13, 0x4, R8 ;  /* 0x000000040d0c7825 */ /* 0x000fe200078e0008 */
[----:B------:R-:W-:-:S05]  /*1550*/  IADD3 R15, PT, PT, R7, 0x100, RZ ;  /* 0x00000100070f7810 */ /* 0x000fca0007ffe0ff */
[----:B------:R-:W3:Y:S01]  /*1560*/  LDG.E R13, desc[UR10][R12.64] ;  /* 0x0000000a0c0d7981 */ /* 0x000ee2000c1e1900 */
[----:B------:R-:W-:-:S04]  /*1570*/  IMAD.WIDE.U32 R14, R15, 0x4, R8 ;  /* 0x000000040f0e7825 */ /* 0x000fc800078e0008 */
[----:B------:R-:W-:Y:S02]  /*1580*/  VIADD R17, R7, 0x180 ;  /* 0x0000018007117836 */ /* 0x000fe40000000000 */
[----:B------:R-:W4:Y:S02]  /*1590*/  LDG.E R15, desc[UR10][R14.64] ;  /* 0x0000000a0e0f7981 */ /* 0x000f24000c1e1900 */
[----:B------:R-:W-:Y:S02]  /*15a0*/  IMAD.WIDE.U32 R16, R17, 0x4, R8 ;  /* 0x0000000411107825 */ /* 0x000fe400078e0008 */
[----:B------:R-:W0:Y:S04]  /*15b0*/  LDC.64 R8, c[0x0][0x380] ;  /* 0x0000e000ff087b82 */ /* 0x000e280000000a00 */
[----:B------:R-:W5:Y:S01]  /*15c0*/  LDG.E R17, desc[UR10][R16.64] ;  /* 0x0000000a10117981 */ /* 0x000f62000c1e1900 */
[----:B------:R-:W1:Y:S02]  /*15d0*/  LDCU UR6, c[0x0][0x2f8] ;  /* 0x00005f00ff0677ac */ /* 0x000e640008000800 */
[----:B-1----:R-:W-:-:S05]  /*15e0*/  VIADD R7, R5, -UR6 ;  /* 0x8000000605077c36 */ /* 0x002fca0008000000 */
[----:B------:R-:W5:Y:S01]  /*15f0*/  LDL R23, [R7] ;  /* 0x0000000007177983 */ /* 0x000f620000100800 */
[----:B--2---:R-:W-:-:S05]  /*1600*/  LEA R11, R11, R0, 0x8 ;  /* 0x000000000b0b7211 */ /* 0x004fca00078e40ff */
[----:B0-----:R-:W-:Y:S01]  /*1610*/  IMAD.WIDE.U32 R10, R11, 0x4, R8 ;  /* 0x000000040b0a7825 */ /* 0x001fe200078e0008 */
[----:B---3--:R-:W-:-:S05]  /*1620*/  LEA R13, R13, R0, 0x8 ;  /* 0x000000000d0d7211 */ /* 0x008fca00078e40ff */
[----:B------:R-:W2:Y:S01]  /*1630*/  LDG.E R10, desc[UR10][R10.64] ;  /* 0x0000000a0a0a7981 */ /* 0x000ea2000c1e1900 */
[----:B------:R-:W-:-:S04]  /*1640*/  IMAD.WIDE.U32 R12, R13, 0x4, R8 ;  /* 0x000000040d0c7825 */ /* 0x000fc800078e0008 */
[----:B----4-:R-:W-:Y:S02]  /*1650*/  IMAD R15, R15, 0x100, R0 ;  /* 0x000001000f0f7824 */ /* 0x010fe400078e0200 */
[----:B------:R-:W3:Y:S02]  /*1660*/  LDG.E R12, desc[UR10][R12.64] ;  /* 0x0000000a0c0c7981 */ /* 0x000ee4000c1e1900 */
[----:B------:R-:W-:Y:S01]  /*1670*/  IMAD.WIDE.U32 R14, R15, 0x4, R8 ;  /* 0x000000040f0e7825 */ /* 0x000fe200078e0008 */
[----:B-----5:R-:W-:-:S05]  /*1680*/  LEA R17, R17, R0, 0x8 ;  /* 0x0000000011117211 */ /* 0x020fca00078e40ff */
[----:B------:R-:W4:Y:S01]  /*1690*/  LDG.E R14, desc[UR10][R14.64] ;  /* 0x0000000a0e0e7981 */ /* 0x000f22000c1e1900 */
[----:B------:R-:W-:-:S06]  /*16a0*/  IMAD.WIDE.U32 R8, R17, 0x4, R8 ;  /* 0x0000000411087825 */ /* 0x000fcc00078e0008 */
[----:B------:R-:W5:Y:S01]  /*16b0*/  LDG.E R8, desc[UR10][R8.64] ;  /* 0x0000000a08087981 */ /* 0x000f62000c1e1900 */
[----:B------:R-:W-:Y:S02]  /*16c0*/  VIADD R6, R6, 0x4 ;  /* 0x0000000406067836 */ /* 0x000fe40000000000 */
[----:B--2---:R-:W-:-:S05]  /*16d0*/  IMAD.IADD R17, R10, 0x1, R23 ;  /* 0x000000010a117824 */ /* 0x004fca00078e0217 */
[----:B------:R-:W-:-:S05]  /*16e0*/  IADD3 R17, PT, PT, R10, R17, RZ ;  /* 0x000000110a117210 */ /* 0x000fca0007ffe0ff */
[----:B---3--:R-:W-:-:S05]  /*16f0*/  IMAD.IADD R17, R12, 0x1, R17 ;  /* 0x000000010c117824 */ /* 0x008fca00078e0211 */
[----:B------:R-:W-:-:S05]  /*1700*/  IADD3 R17, PT, PT, R12, R17, RZ ;  /* 0x000000110c117210 */ /* 0x000fca0007ffe0ff */
[----:B----4-:R-:W-:-:S05]  /*1710*/  IMAD.IADD R17, R14, 0x1, R17 ;  /* 0x000000010e117824 */ /* 0x010fca00078e0211 */
[----:B------:R-:W-:-:S05]  /*1720*/  IADD3 R17, PT, PT, R14, R17, RZ ;  /* 0x000000110e117210 */ /* 0x000fca0007ffe0ff */
[----:B-----5:R-:W-:-:S05]  /*1730*/  IMAD.IADD R17, R8, 0x1, R17 ;  /* 0x0000000108117824 */ /* 0x020fca00078e0211 */
[----:B------:R-:W-:-:S05]  /*1740*/  IADD3 R10, PT, PT, R8, R17, RZ ;  /* 0x00000011080a7210 */ /* 0x000fca0007ffe0ff */
[----:B------:R0:W-:Y:S02]  /*1750*/  STL [R7], R10 ;  /* 0x0000000a07007387 */ /* 0x0001e40000100800 */
.L_x_12:
[----:B------:R-:W-:Y:S05]  /*1760*/  BRA.U !UP2, `(.L_x_11) ;  /* 0x000000010aac7547 */ /* 0x000fea000b800000 */
[----:B------:R-:W-:Y:S02]  /*1770*/  UISETP.NE.AND UP1, UPT, UR5, 0x1, UPT ;  /* 0x000000010500788c */ /* 0x000fe4000bf25270 */
[----:B------:R-:W-:-:S07]  /*1780*/  ULOP3.LUT UP2, URZ, UR12, 0x1, URZ, 0xc0, !UPT ;  /* 0x000000010cff7892 */ /* 0x000fce000f84c0ff */
[----:B------:R-:W-:Y:S05]  /*1790*/  BRA.U !UP1, `(.L_x_13) ;  /* 0x0000000109607547 */ /* 0x000fea000b800000 */
[----:B------:R-:W2:Y:S01]  /*17a0*/  LDC.64 R8, c[0x0][0x388] ;  /* 0x0000e200ff087b82 */ /* 0x000ea20000000a00 */
[----:B0-----:R-:W-:-:S05]  /*17b0*/  LEA R7, R21, R18, 0xa ;  /* 0x0000001215077211 */ /* 0x001fca00078e50ff */
[----:B------:R-:W-:-:S05]  /*17c0*/  IMAD R7, R6, 0x80, R7 ;  /* 0x0000008006077824 */ /* 0x000fca00078e0207 */
[C---:B-1----:R-:W-:Y:S01]  /*17d0*/  IADD3 R15, PT, PT, R7.reuse, 0x80, RZ ;  /* 0x00000080070f7810 */ /* 0x042fe20007ffe0ff */
[----:B--2---:R-:W-:-:S06]  /*17e0*/  IMAD.WIDE.U32 R10, R7, 0x4, R8 ;  /* 0x00000004070a7825 */ /* 0x004fcc00078e0008 */
[----:B------:R-:W2:Y:S01]  /*17f0*/  LDG.E R11, desc[UR10][R10.64] ;  /* 0x0000000a0a0b7981 */ /* 0x000ea2000c1e1900 */
[----:B------:R-:W-:Y:S02]  /*1800*/  IMAD.WIDE.U32 R14, R15, 0x4, R8 ;  /* 0x000000040f0e7825 */ /* 0x000fe400078e0008 */
[----:B------:R-:W0:Y:S04]  /*1810*/  LDC.64 R8, c[0x0][0x380] ;  /* 0x0000e000ff087b82 */ /* 0x000e280000000a00 */
[----:B------:R-:W3:Y:S01]  /*1820*/  LDG.E R15, desc[UR10][R14.64] ;  /* 0x0000000a0e0f7981 */ /* 0x000ee2000c1e1900 */
[----:B------:R-:W1:Y:S02]  /*1830*/  LDCU UR6, c[0x0][0x2f8] ;  /* 0x00005f00ff0677ac */ /* 0x000e640008000800 */
[----:B-1----:R-:W-:-:S05]  /*1840*/  IADD3 R16, PT, PT, R5, -UR6, RZ ;  /* 0x8000000605107c10 */ /* 0x002fca000fffe0ff */
[----:B------:R-:W4:Y:S01]  /*1850*/  LDL R7, [R16] ;  /* 0x0000000010077983 */ /* 0x000f220000100800 */
[----:B--2---:R-:W-:-:S04]  /*1860*/  IMAD R13, R11, 0x100, R0 ;  /* 0x000001000b0d7824 */ /* 0x004fc800078e0200 */
[----:B0-----:R-:W-:-:S04]  /*1870*/  IMAD.WIDE.U32 R12, R13, 0x4, R8 ;  /* 0x000000040d0c7825 */ /* 0x001fc800078e0008 */
[----:B---3--:R-:W-:Y:S02]  /*1880*/  IMAD R17, R15, 0x100, R0 ;  /* 0x000001000f117824 */ /* 0x008fe400078e0200 */
[----:B------:R-:W4:Y:S02]  /*1890*/  LDG.E R12, desc[UR10][R12.64] ;  /* 0x0000000a0c0c7981 */ /* 0x000f24000c1e1900 */
[----:B------:R-:W-:-:S06]  /*18a0*/  IMAD.WIDE.U32 R8, R17, 0x4, R8 ;  /* 0x0000000411087825 */ /* 0x000fcc00078e0008 */
[----:B------:R-:W2:Y:S01]  /*18b0*/  LDG.E R8, desc[UR10][R8.64] ;  /* 0x0000000a08087981 */ /* 0x000ea2000c1e1900 */
[----:B------:R-:W-:Y:S02]  /*18c0*/  IADD3 R6, PT, PT, R6, 0x2, RZ ;  /* 0x0000000206067810 */ /* 0x000fe40007ffe0ff */
[----:B----4-:R-:W-:-:S05]  /*18d0*/  IADD3 R7, PT, PT, R12, R7, RZ ;  /* 0x000000070c077210 */ /* 0x010fca0007ffe0ff */
[----:B------:R-:W-:-:S05]  /*18e0*/  IMAD.IADD R7, R12, 0x1, R7 ;  /* 0x000000010c077824 */ /* 0x000fca00078e0207 */
[----:B--2---:R-:W-:-:S05]  /*18f0*/  IADD3 R7, PT, PT, R8, R7, RZ ;  /* 0x0000000708077210 */ /* 0x004fca0007ffe0ff */
[----:B------:R-:W-:-:S05]  /*1900*/  IMAD.IADD R7, R8, 0x1, R7 ;  /* 0x0000000108077824 */ /* 0x000fca00078e0207 */
[----:B------:R2:W-:Y:S02]  /*1910*/  STL [R16], R7 ;  /* 0x0000000710007387 */ /* 0x0005e40000100800 */
.L_x_13:
[----:B------:R-:W-:Y:S05]  /*1920*/  BRA.U !UP2, `(.L_x_11) ;  /* 0x000000010a3c7547 */ /* 0x000fea000b800000 */
[----:B------:R-:W3:Y:S01]  /*1930*/  LDC.64 R8, c[0x0][0x388] ;  /* 0x0000e200ff087b82 */ /* 0x000ee20000000a00 */
[----:B0-2---:R-:W-:-:S05]  /*1940*/  IMAD R7, R21, 0x400, R18 ;  /* 0x0000040015077824 */ /* 0x005fca00078e0212 */
[----:B------:R-:W-:-:S05]  /*1950*/  LEA R7, R6, R7, 0x7 ;  /* 0x0000000706077211 */ /* 0x000fca00078e38ff */
[----:B---3--:R-:W-:Y:S02]  /*1960*/  IMAD.WIDE.U32 R6, R7, 0x4, R8 ;  /* 0x0000000407067825 */ /* 0x008fe400078e0008 */
[----:B------:R-:W0:Y:S04]  /*1970*/  LDC.64 R8, c[0x0][0x380] ;  /* 0x0000e000ff087b82 */ /* 0x000e280000000a00 */
[----:B------:R-:W1:Y:S01]  /*1980*/  LDG.E R7, desc[UR10][R6.64] ;  /* 0x0000000a06077981 */ /* 0x000e62000c1e1900 */
[----:B------:R-:W2:Y:S02]  /*1990*/  LDCU UR6, c[0x0][0x2f8] ;  /* 0x00005f00ff0677ac */ /* 0x000ea40008000800 */
[----:B--2---:R-:W-:Y:S01]  /*19a0*/  IADD3 R10, PT, PT, R5, -UR6, RZ ;  /* 0x80000006050a7c10 */ /* 0x004fe2000fffe0ff */
[----:B-1----:R-:W-:-:S04]  /*19b0*/  IMAD R11, R7, 0x100, R0 ;  /* 0x00000100070b7824 */ /* 0x002fc800078e0200 */
[----:B0-----:R-:W-:Y:S02]  /*19c0*/  IMAD.WIDE.U32 R8, R11, 0x4, R8 ;  /* 0x000000040b087825 */ /* 0x001fe400078e0008 */
[----:B------:R-:W2:Y:S04]  /*19d0*/  LDL R11, [R10] ;  /* 0x000000000a0b7983 */ /* 0x000ea80000100800 */
[----:B------:R-:W2:Y:S02]  /*19e0*/  LDG.E R8, desc[UR10][R8.64] ;  /* 0x0000000a08087981 */ /* 0x000ea4000c1e1900 */
[----:B--2---:R-:W-:-:S05]  /*19f0*/  IMAD.IADD R11, R8, 0x1, R11 ;  /* 0x00000001080b7824 */ /* 0x004fca00078e020b */
[----:B------:R-:W-:-:S05]  /*1a00*/  IADD3 R11, PT, PT, R8, R11, RZ ;  /* 0x0000000b080b7210 */ /* 0x000fca0007ffe0ff */
[----:B------:R3:W-:Y:S02]  /*1a10*/  STL [R10], R11 ;  /* 0x0000000b0a007387 */ /* 0x0007e40000100800 */
.L_x_11:
[----:B------:R-:W4:Y:S01]  /*1a20*/  LDCU UR6, c[0x0][0x3a8] ;  /* 0x00007500ff0677ac */ /* 0x000f220008000800 */
[----:B------:R-:W-:-:S05]  /*1a30*/  VIADD R21, R21, 0x1 ;  /* 0x0000000115157836 */ /* 0x000fca0000000000 */
[----:B----4-:R-:W-:-:S13]  /*1a40*/  ISETP.NE.AND P0, PT, R21, UR6, PT ;  /* 0x0000000615007c0c */ /* 0x010fda000bf05270 */
[----:B------:R-:W-:Y:S05]  /*1a50*/  @P0 BRA `(.L_x_14) ;  /* 0xfffffff400300947 */ /* 0x000fea000383ffff */
[----:B------:R-:W-:Y:S05]  /*1a60*/  BRA.U UP0, `(.L_x_15) ;  /* 0xfffffff500207547 */ /* 0x000fea000b83ffff */
[----:B------:R-:W0:Y:S02]  /*1a70*/  LDCU UR4, c[0x0][0x2f8] ;  /* 0x00005f00ff0477ac */ /* 0x000e240008000800 */
[----:B0-2---:R-:W-:-:S06]  /*1a80*/  IADD3 R7, PT, PT, R5, -UR4, RZ ;  /* 0x8000000405077c10 */ /* 0x005fcc000fffe0ff */
[----:B------:R-:W2:Y:S04]  /*1a90*/  LDL R7, [R7] ;  /* 0x0000000007077983 */ /* 0x000ea80000100800 */
[----:B--2---:R0:W-:Y:S02]  /*1aa0*/  STG.E desc[UR10][R2.64], R7 ;  /* 0x0000000702007986 */ /* 0x0041e4000c10190a */
.L_x_8:
[----:B------:R-:W-:Y:S05]  /*1ab0*/  @P1 BRA `(.L_x_16) ;  /* 0xfffffff000e41947 */ /* 0x000fea000383ffff */
[----:B------:R-:W-:Y:S05]  /*1ac0*/  EXIT ;  /* 0x000000000000794d */ /* 0x000fea0003800000 */
.L_x_17:
[----:B------:R-:W-:-:S00]  /*1ad0*/  BRA `(.L_x_17) ;  /* 0xfffffffc00fc7947 */ /* 0x000fc0000383ffff */
[----:B------:R-:W-:-:S00]  /*1ae0*/  NOP ;  /* 0x0000000000007918 */ /* 0x000fc00000000000 */
        /* <DEDUP_REMOVED lines=9> */
.L_x_18:


//--------------------- .nv.shared.reserved.0     --------------------------
	.section	.nv.shared.reserved.0,"aw",@nobits
	.weak		__nv_reservedSMEM_offset_0_alias
	.size		__nv_reservedSMEM_offset_0_alias, 0, 64
	.other		__nv_reservedSMEM_offset_0_alias,@"STO_CUDA_RESERVED_SHARED STV_DEFAULT"
__nv_reservedSMEM_offset_0_alias:
	.zero		0
	.zero		64


//--------------------- .nv.constant0._Z6kernelPjS_jS_jjj --------------------------
	.section	.nv.constant0._Z6kernelPjS_jS_jjj,"a",@progbits
	.sectionflags	@""
	.align	4
.nv.constant0._Z6kernelPjS_jS_jjj:
	.zero		940


//--------------------- SYMBOLS --------------------------

	.type		.nv.reservedSmem.offset0,@object
	.size		.nv.reservedSmem.offset0,0x4
